//
// Generated by NVIDIA NVVM Compiler
//
// Compiler Build ID: CL-36424714
// Cuda compilation tools, release 13.0, V13.0.88
// Based on NVVM 20.0.0
//

.version 9.0
.target sm_100
.address_size 64

	// .globl	_Z21per_row_column_kernelPlS_S_llS_S_

.visible .entry _Z21per_row_column_kernelPlS_S_llS_S_(
	.param .u64 .ptr .align 1 _Z21per_row_column_kernelPlS_S_llS_S__param_0,
	.param .u64 .ptr .align 1 _Z21per_row_column_kernelPlS_S_llS_S__param_1,
	.param .u64 .ptr .align 1 _Z21per_row_column_kernelPlS_S_llS_S__param_2,
	.param .u64 _Z21per_row_column_kernelPlS_S_llS_S__param_3,
	.param .u64 _Z21per_row_column_kernelPlS_S_llS_S__param_4,
	.param .u64 .ptr .align 1 _Z21per_row_column_kernelPlS_S_llS_S__param_5,
	.param .u64 .ptr .align 1 _Z21per_row_column_kernelPlS_S_llS_S__param_6
)
{
	.reg .pred 	%p<12>;
	.reg .b32 	%r<5>;
	.reg .b64 	%rd<256>;

	ld.param.u64 	%rd36, [_Z21per_row_column_kernelPlS_S_llS_S__param_0];
	ld.param.u64 	%rd37, [_Z21per_row_column_kernelPlS_S_llS_S__param_1];
	ld.param.u64 	%rd38, [_Z21per_row_column_kernelPlS_S_llS_S__param_2];
	ld.param.u64 	%rd34, [_Z21per_row_column_kernelPlS_S_llS_S__param_3];
	ld.param.u64 	%rd35, [_Z21per_row_column_kernelPlS_S_llS_S__param_4];
	ld.param.u64 	%rd39, [_Z21per_row_column_kernelPlS_S_llS_S__param_5];
	ld.param.u64 	%rd40, [_Z21per_row_column_kernelPlS_S_llS_S__param_6];
	cvta.to.global.u64 	%rd1, %rd38;
	cvta.to.global.u64 	%rd2, %rd40;
	cvta.to.global.u64 	%rd3, %rd39;
	cvta.to.global.u64 	%rd4, %rd37;
	cvta.to.global.u64 	%rd5, %rd36;
	mov.u32 	%r1, %ctaid.x;
	mov.u32 	%r2, %ntid.x;
	mov.u32 	%r3, %tid.x;
	mad.lo.s32 	%r4, %r1, %r2, %r3;
	cvt.s64.s32 	%rd6, %r4;
	setp.le.s64 	%p1, %rd34, %rd6;
	setp.lt.s64 	%p2, %rd35, 1;
	or.pred  	%p3, %p1, %p2;
	@%p3 bra 	$L__BB0_12;
	mul.lo.s64 	%rd7, %rd35, %rd6;
	and.b64  	%rd8, %rd35, 7;
	setp.lt.u64 	%p4, %rd35, 8;
	mov.b64 	%rd254, 0;
	@%p4 bra 	$L__BB0_4;
	and.b64  	%rd254, %rd35, 9223372036854775800;
	shl.b64 	%rd42, %rd6, 3;
	add.s64 	%rd251, %rd1, %rd42;
	shl.b64 	%rd11, %rd34, 6;
	shl.b64 	%rd43, %rd7, 3;
	add.s64 	%rd44, %rd43, 32;
	add.s64 	%rd250, %rd5, %rd44;
	add.s64 	%rd249, %rd4, %rd44;
	add.s64 	%rd248, %rd3, %rd44;
	add.s64 	%rd247, %rd2, %rd44;
	mov.u64 	%rd252, %rd254;
$L__BB0_3:
	.pragma "nounroll";
	ld.global.u64 	%rd45, [%rd250+-32];
	ld.global.u64 	%rd46, [%rd249+-32];
	add.s64 	%rd47, %rd46, %rd45;
	st.global.u64 	[%rd248+-32], %rd47;
	ld.global.u64 	%rd48, [%rd249+-32];
	ld.global.u64 	%rd49, [%rd250+-32];
	sub.s64 	%rd50, %rd48, %rd49;
	st.global.u64 	[%rd247+-32], %rd50;
	ld.global.u64 	%rd51, [%rd248+-32];
	sub.s64 	%rd52, %rd51, %rd50;
	st.global.u64 	[%rd251], %rd52;
	ld.global.u64 	%rd53, [%rd250+-24];
	ld.global.u64 	%rd54, [%rd249+-24];
	add.s64 	%rd55, %rd54, %rd53;
	st.global.u64 	[%rd248+-24], %rd55;
	ld.global.u64 	%rd56, [%rd249+-24];
	ld.global.u64 	%rd57, [%rd250+-24];
	sub.s64 	%rd58, %rd56, %rd57;
	st.global.u64 	[%rd247+-24], %rd58;
	ld.global.u64 	%rd59, [%rd248+-24];
	sub.s64 	%rd60, %rd59, %rd58;
	shl.b64 	%rd61, %rd34, 3;
	add.s64 	%rd62, %rd251, %rd61;
	st.global.u64 	[%rd62], %rd60;
	ld.global.u64 	%rd63, [%rd250+-16];
	ld.global.u64 	%rd64, [%rd249+-16];
	add.s64 	%rd65, %rd64, %rd63;
	st.global.u64 	[%rd248+-16], %rd65;
	ld.global.u64 	%rd66, [%rd249+-16];
	ld.global.u64 	%rd67, [%rd250+-16];
	sub.s64 	%rd68, %rd66, %rd67;
	st.global.u64 	[%rd247+-16], %rd68;
	ld.global.u64 	%rd69, [%rd248+-16];
	sub.s64 	%rd70, %rd69, %rd68;
	add.s64 	%rd71, %rd62, %rd61;
	st.global.u64 	[%rd71], %rd70;
	ld.global.u64 	%rd72, [%rd250+-8];
	ld.global.u64 	%rd73, [%rd249+-8];
	add.s64 	%rd74, %rd73, %rd72;
	st.global.u64 	[%rd248+-8], %rd74;
	ld.global.u64 	%rd75, [%rd249+-8];
	ld.global.u64 	%rd76, [%rd250+-8];
	sub.s64 	%rd77, %rd75, %rd76;
	st.global.u64 	[%rd247+-8], %rd77;
	ld.global.u64 	%rd78, [%rd248+-8];
	sub.s64 	%rd79, %rd78, %rd77;
	add.s64 	%rd80, %rd71, %rd61;
	st.global.u64 	[%rd80], %rd79;
	ld.global.u64 	%rd81, [%rd250];
	ld.global.u64 	%rd82, [%rd249];
	add.s64 	%rd83, %rd82, %rd81;
	st.global.u64 	[%rd248], %rd83;
	ld.global.u64 	%rd84, [%rd249];
	ld.global.u64 	%rd85, [%rd250];
	sub.s64 	%rd86, %rd84, %rd85;
	st.global.u64 	[%rd247], %rd86;
	ld.global.u64 	%rd87, [%rd248];
	sub.s64 	%rd88, %rd87, %rd86;
	add.s64 	%rd89, %rd80, %rd61;
	st.global.u64 	[%rd89], %rd88;
	ld.global.u64 	%rd90, [%rd250+8];
	ld.global.u64 	%rd91, [%rd249+8];
	add.s64 	%rd92, %rd91, %rd90;
	st.global.u64 	[%rd248+8], %rd92;
	ld.global.u64 	%rd93, [%rd249+8];
	ld.global.u64 	%rd94, [%rd250+8];
	sub.s64 	%rd95, %rd93, %rd94;
	st.global.u64 	[%rd247+8], %rd95;
	ld.global.u64 	%rd96, [%rd248+8];
	sub.s64 	%rd97, %rd96, %rd95;
	add.s64 	%rd98, %rd89, %rd61;
	st.global.u64 	[%rd98], %rd97;
	ld.global.u64 	%rd99, [%rd250+16];
	ld.global.u64 	%rd100, [%rd249+16];
	add.s64 	%rd101, %rd100, %rd99;
	st.global.u64 	[%rd248+16], %rd101;
	ld.global.u64 	%rd102, [%rd249+16];
	ld.global.u64 	%rd103, [%rd250+16];
	sub.s64 	%rd104, %rd102, %rd103;
	st.global.u64 	[%rd247+16], %rd104;
	ld.global.u64 	%rd105, [%rd248+16];
	sub.s64 	%rd106, %rd105, %rd104;
	add.s64 	%rd107, %rd98, %rd61;
	st.global.u64 	[%rd107], %rd106;
	ld.global.u64 	%rd108, [%rd250+24];
	ld.global.u64 	%rd109, [%rd249+24];
	add.s64 	%rd110, %rd109, %rd108;
	st.global.u64 	[%rd248+24], %rd110;
	ld.global.u64 	%rd111, [%rd249+24];
	ld.global.u64 	%rd112, [%rd250+24];
	sub.s64 	%rd113, %rd111, %rd112;
	st.global.u64 	[%rd247+24], %rd113;
	ld.global.u64 	%rd114, [%rd248+24];
	sub.s64 	%rd115, %rd114, %rd113;
	add.s64 	%rd116, %rd107, %rd61;
	st.global.u64 	[%rd116], %rd115;
	add.s64 	%rd252, %rd252, -8;
	add.s64 	%rd251, %rd251, %rd11;
	add.s64 	%rd250, %rd250, 64;
	add.s64 	%rd249, %rd249, 64;
	add.s64 	%rd248, %rd248, 64;
	add.s64 	%rd247, %rd247, 64;
	setp.ne.s64 	%p5, %rd252, 0;
	@%p5 bra 	$L__BB0_3;
$L__BB0_4:
	setp.eq.s64 	%p6, %rd8, 0;
	@%p6 bra 	$L__BB0_12;
	and.b64  	%rd29, %rd35, 3;
	setp.lt.u64 	%p7, %rd8, 4;
	@%p7 bra 	$L__BB0_7;
	add.s64 	%rd117, %rd254, %rd7;
	shl.b64 	%rd118, %rd117, 3;
	add.s64 	%rd119, %rd5, %rd118;
	ld.global.u64 	%rd120, [%rd119];
	add.s64 	%rd121, %rd4, %rd118;
	ld.global.u64 	%rd122, [%rd121];
	add.s64 	%rd123, %rd122, %rd120;
	add.s64 	%rd124, %rd3, %rd118;
	st.global.u64 	[%rd124], %rd123;
	ld.global.u64 	%rd125, [%rd121];
	ld.global.u64 	%rd126, [%rd119];
	sub.s64 	%rd127, %rd125, %rd126;
	add.s64 	%rd128, %rd2, %rd118;
	st.global.u64 	[%rd128], %rd127;
	ld.global.u64 	%rd129, [%rd124];
	sub.s64 	%rd130, %rd129, %rd127;
	mad.lo.s64 	%rd131, %rd254, %rd34, %rd6;
	shl.b64 	%rd132, %rd131, 3;
	add.s64 	%rd133, %rd1, %rd132;
	st.global.u64 	[%rd133], %rd130;
	add.s64 	%rd134, %rd254, 1;
	and.b64  	%rd135, %rd134, 4294967295;
	add.s64 	%rd136, %rd135, %rd7;
	shl.b64 	%rd137, %rd136, 3;
	add.s64 	%rd138, %rd5, %rd137;
	ld.global.u64 	%rd139, [%rd138];
	add.s64 	%rd140, %rd4, %rd137;
	ld.global.u64 	%rd141, [%rd140];
	add.s64 	%rd142, %rd141, %rd139;
	add.s64 	%rd143, %rd3, %rd137;
	st.global.u64 	[%rd143], %rd142;
	ld.global.u64 	%rd144, [%rd140];
	ld.global.u64 	%rd145, [%rd138];
	sub.s64 	%rd146, %rd144, %rd145;
	add.s64 	%rd147, %rd2, %rd137;
	st.global.u64 	[%rd147], %rd146;
	ld.global.u64 	%rd148, [%rd143];
	sub.s64 	%rd149, %rd148, %rd146;
	mad.lo.s64 	%rd150, %rd135, %rd34, %rd6;
	shl.b64 	%rd151, %rd150, 3;
	add.s64 	%rd152, %rd1, %rd151;
	st.global.u64 	[%rd152], %rd149;
	add.s64 	%rd153, %rd254, 2;
	and.b64  	%rd154, %rd153, 4294967295;
	add.s64 	%rd155, %rd154, %rd7;
	shl.b64 	%rd156, %rd155, 3;
	add.s64 	%rd157, %rd5, %rd156;
	ld.global.u64 	%rd158, [%rd157];
	add.s64 	%rd159, %rd4, %rd156;
	ld.global.u64 	%rd160, [%rd159];
	add.s64 	%rd161, %rd160, %rd158;
	add.s64 	%rd162, %rd3, %rd156;
	st.global.u64 	[%rd162], %rd161;
	ld.global.u64 	%rd163, [%rd159];
	ld.global.u64 	%rd164, [%rd157];
	sub.s64 	%rd165, %rd163, %rd164;
	add.s64 	%rd166, %rd2, %rd156;
	st.global.u64 	[%rd166], %rd165;
	ld.global.u64 	%rd167, [%rd162];
	sub.s64 	%rd168, %rd167, %rd165;
	mad.lo.s64 	%rd169, %rd154, %rd34, %rd6;
	shl.b64 	%rd170, %rd169, 3;
	add.s64 	%rd171, %rd1, %rd170;
	st.global.u64 	[%rd171], %rd168;
	add.s64 	%rd172, %rd254, 3;
	and.b64  	%rd173, %rd172, 4294967295;
	add.s64 	%rd174, %rd173, %rd7;
	shl.b64 	%rd175, %rd174, 3;
	add.s64 	%rd176, %rd5, %rd175;
	ld.global.u64 	%rd177, [%rd176];
	add.s64 	%rd178, %rd4, %rd175;
	ld.global.u64 	%rd179, [%rd178];
	add.s64 	%rd180, %rd179, %rd177;
	add.s64 	%rd181, %rd3, %rd175;
	st.global.u64 	[%rd181], %rd180;
	ld.global.u64 	%rd182, [%rd178];
	ld.global.u64 	%rd183, [%rd176];
	sub.s64 	%rd184, %rd182, %rd183;
	add.s64 	%rd185, %rd2, %rd175;
	st.global.u64 	[%rd185], %rd184;
	ld.global.u64 	%rd186, [%rd181];
	sub.s64 	%rd187, %rd186, %rd184;
	mad.lo.s64 	%rd188, %rd173, %rd34, %rd6;
	shl.b64 	%rd189, %rd188, 3;
	add.s64 	%rd190, %rd1, %rd189;
	st.global.u64 	[%rd190], %rd187;
	add.s64 	%rd191, %rd254, 4;
	and.b64  	%rd254, %rd191, 4294967295;
$L__BB0_7:
	setp.eq.s64 	%p8, %rd29, 0;
	@%p8 bra 	$L__BB0_12;
	setp.eq.s64 	%p9, %rd29, 1;
	@%p9 bra 	$L__BB0_10;
	add.s64 	%rd192, %rd254, %rd7;
	shl.b64 	%rd193, %rd192, 3;
	add.s64 	%rd194, %rd5, %rd193;
	ld.global.u64 	%rd195, [%rd194];
	add.s64 	%rd196, %rd4, %rd193;
	ld.global.u64 	%rd197, [%rd196];
	add.s64 	%rd198, %rd197, %rd195;
	add.s64 	%rd199, %rd3, %rd193;
	st.global.u64 	[%rd199], %rd198;
	ld.global.u64 	%rd200, [%rd196];
	ld.global.u64 	%rd201, [%rd194];
	sub.s64 	%rd202, %rd200, %rd201;
	add.s64 	%rd203, %rd2, %rd193;
	st.global.u64 	[%rd203], %rd202;
	ld.global.u64 	%rd204, [%rd199];
	sub.s64 	%rd205, %rd204, %rd202;
	mad.lo.s64 	%rd206, %rd254, %rd34, %rd6;
	shl.b64 	%rd207, %rd206, 3;
	add.s64 	%rd208, %rd1, %rd207;
	st.global.u64 	[%rd208], %rd205;
	add.s64 	%rd209, %rd254, 1;
	and.b64  	%rd210, %rd209, 4294967295;
	add.s64 	%rd211, %rd210, %rd7;
	shl.b64 	%rd212, %rd211, 3;
	add.s64 	%rd213, %rd5, %rd212;
	ld.global.u64 	%rd214, [%rd213];
	add.s64 	%rd215, %rd4, %rd212;
	ld.global.u64 	%rd216, [%rd215];
	add.s64 	%rd217, %rd216, %rd214;
	add.s64 	%rd218, %rd3, %rd212;
	st.global.u64 	[%rd218], %rd217;
	ld.global.u64 	%rd219, [%rd215];
	ld.global.u64 	%rd220, [%rd213];
	sub.s64 	%rd221, %rd219, %rd220;
	add.s64 	%rd222, %rd2, %rd212;
	st.global.u64 	[%rd222], %rd221;
	ld.global.u64 	%rd223, [%rd218];
	sub.s64 	%rd224, %rd223, %rd221;
	mad.lo.s64 	%rd225, %rd210, %rd34, %rd6;
	shl.b64 	%rd226, %rd225, 3;
	add.s64 	%rd227, %rd1, %rd226;
	st.global.u64 	[%rd227], %rd224;
	add.s64 	%rd228, %rd254, 2;
	and.b64  	%rd254, %rd228, 4294967295;
$L__BB0_10:
	and.b64  	%rd229, %rd35, 1;
	setp.eq.b64 	%p10, %rd229, 1;
	not.pred 	%p11, %p10;
	@%p11 bra 	$L__BB0_12;
	add.s64 	%rd230, %rd254, %rd7;
	shl.b64 	%rd231, %rd230, 3;
	add.s64 	%rd232, %rd5, %rd231;
	ld.global.u64 	%rd233, [%rd232];
	add.s64 	%rd234, %rd4, %rd231;
	ld.global.u64 	%rd235, [%rd234];
	add.s64 	%rd236, %rd235, %rd233;
	add.s64 	%rd237, %rd3, %rd231;
	st.global.u64 	[%rd237], %rd236;
	ld.global.u64 	%rd238, [%rd234];
	ld.global.u64 	%rd239, [%rd232];
	sub.s64 	%rd240, %rd238, %rd239;
	add.s64 	%rd241, %rd2, %rd231;
	st.global.u64 	[%rd241], %rd240;
	ld.global.u64 	%rd242, [%rd237];
	sub.s64 	%rd243, %rd242, %rd240;
	mad.lo.s64 	%rd244, %rd254, %rd34, %rd6;
	shl.b64 	%rd245, %rd244, 3;
	add.s64 	%rd246, %rd1, %rd245;
	st.global.u64 	[%rd246], %rd243;
$L__BB0_12:
	ret;

}
	// .globl	_Z21per_column_row_kernelPlS_S_llS_S_
.visible .entry _Z21per_column_row_kernelPlS_S_llS_S_(
	.param .u64 .ptr .align 1 _Z21per_column_row_kernelPlS_S_llS_S__param_0,
	.param .u64 .ptr .align 1 _Z21per_column_row_kernelPlS_S_llS_S__param_1,
	.param .u64 .ptr .align 1 _Z21per_column_row_kernelPlS_S_llS_S__param_2,
	.param .u64 _Z21per_column_row_kernelPlS_S_llS_S__param_3,
	.param .u64 _Z21per_column_row_kernelPlS_S_llS_S__param_4,
	.param .u64 .ptr .align 1 _Z21per_column_row_kernelPlS_S_llS_S__param_5,
	.param .u64 .ptr .align 1 _Z21per_column_row_kernelPlS_S_llS_S__param_6
)
{
	.reg .pred 	%p<12>;
	.reg .b32 	%r<8>;
	.reg .b64 	%rd<268>;

	ld.param.u64 	%rd26, [_Z21per_column_row_kernelPlS_S_llS_S__param_0];
	ld.param.u64 	%rd27, [_Z21per_column_row_kernelPlS_S_llS_S__param_1];
	ld.param.u64 	%rd28, [_Z21per_column_row_kernelPlS_S_llS_S__param_2];
	ld.param.u64 	%rd24, [_Z21per_column_row_kernelPlS_S_llS_S__param_3];
	ld.param.u64 	%rd25, [_Z21per_column_row_kernelPlS_S_llS_S__param_4];
	ld.param.u64 	%rd29, [_Z21per_column_row_kernelPlS_S_llS_S__param_5];
	ld.param.u64 	%rd30, [_Z21per_column_row_kernelPlS_S_llS_S__param_6];
	cvta.to.global.u64 	%rd1, %rd28;
	cvta.to.global.u64 	%rd2, %rd30;
	cvta.to.global.u64 	%rd3, %rd29;
	cvta.to.global.u64 	%rd4, %rd27;
	cvta.to.global.u64 	%rd5, %rd26;
	mov.u32 	%r1, %ctaid.x;
	mov.u32 	%r2, %ntid.x;
	mov.u32 	%r3, %ntid.y;
	mov.u32 	%r4, %tid.x;
	mov.u32 	%r5, %tid.y;
	mad.lo.s32 	%r6, %r1, %r2, %r4;
	mad.lo.s32 	%r7, %r6, %r3, %r5;
	cvt.s64.s32 	%rd6, %r7;
	setp.le.s64 	%p1, %rd25, %rd6;
	setp.lt.s64 	%p2, %rd24, 1;
	or.pred  	%p3, %p1, %p2;
	@%p3 bra 	$L__BB1_12;
	mul.lo.s64 	%rd7, %rd24, %rd6;
	setp.lt.u64 	%p4, %rd24, 8;
	mov.b64 	%rd266, 0;
	@%p4 bra 	$L__BB1_4;
	and.b64  	%rd266, %rd24, 9223372036854775800;
	shl.b64 	%rd263, %rd6, 3;
	shl.b64 	%rd32, %rd7, 3;
	add.s64 	%rd33, %rd32, %rd1;
	add.s64 	%rd262, %rd33, 32;
	mov.u64 	%rd264, %rd266;
$L__BB1_3:
	.pragma "nounroll";
	add.s64 	%rd34, %rd5, %rd263;
	ld.global.u64 	%rd35, [%rd34];
	add.s64 	%rd36, %rd4, %rd263;
	ld.global.u64 	%rd37, [%rd36];
	add.s64 	%rd38, %rd37, %rd35;
	add.s64 	%rd39, %rd3, %rd263;
	st.global.u64 	[%rd39], %rd38;
	ld.global.u64 	%rd40, [%rd36];
	ld.global.u64 	%rd41, [%rd34];
	sub.s64 	%rd42, %rd40, %rd41;
	add.s64 	%rd43, %rd2, %rd263;
	st.global.u64 	[%rd43], %rd42;
	ld.global.u64 	%rd44, [%rd39];
	sub.s64 	%rd45, %rd44, %rd42;
	st.global.u64 	[%rd262+-32], %rd45;
	shl.b64 	%rd46, %rd25, 3;
	add.s64 	%rd47, %rd34, %rd46;
	ld.global.u64 	%rd48, [%rd47];
	add.s64 	%rd49, %rd36, %rd46;
	ld.global.u64 	%rd50, [%rd49];
	add.s64 	%rd51, %rd50, %rd48;
	add.s64 	%rd52, %rd39, %rd46;
	st.global.u64 	[%rd52], %rd51;
	ld.global.u64 	%rd53, [%rd49];
	ld.global.u64 	%rd54, [%rd47];
	sub.s64 	%rd55, %rd53, %rd54;
	add.s64 	%rd56, %rd43, %rd46;
	st.global.u64 	[%rd56], %rd55;
	ld.global.u64 	%rd57, [%rd52];
	sub.s64 	%rd58, %rd57, %rd55;
	st.global.u64 	[%rd262+-24], %rd58;
	add.s64 	%rd59, %rd47, %rd46;
	ld.global.u64 	%rd60, [%rd59];
	add.s64 	%rd61, %rd49, %rd46;
	ld.global.u64 	%rd62, [%rd61];
	add.s64 	%rd63, %rd62, %rd60;
	add.s64 	%rd64, %rd52, %rd46;
	st.global.u64 	[%rd64], %rd63;
	ld.global.u64 	%rd65, [%rd61];
	ld.global.u64 	%rd66, [%rd59];
	sub.s64 	%rd67, %rd65, %rd66;
	add.s64 	%rd68, %rd56, %rd46;
	st.global.u64 	[%rd68], %rd67;
	ld.global.u64 	%rd69, [%rd64];
	sub.s64 	%rd70, %rd69, %rd67;
	st.global.u64 	[%rd262+-16], %rd70;
	add.s64 	%rd71, %rd59, %rd46;
	ld.global.u64 	%rd72, [%rd71];
	add.s64 	%rd73, %rd61, %rd46;
	ld.global.u64 	%rd74, [%rd73];
	add.s64 	%rd75, %rd74, %rd72;
	add.s64 	%rd76, %rd64, %rd46;
	st.global.u64 	[%rd76], %rd75;
	ld.global.u64 	%rd77, [%rd73];
	ld.global.u64 	%rd78, [%rd71];
	sub.s64 	%rd79, %rd77, %rd78;
	add.s64 	%rd80, %rd68, %rd46;
	st.global.u64 	[%rd80], %rd79;
	ld.global.u64 	%rd81, [%rd76];
	sub.s64 	%rd82, %rd81, %rd79;
	st.global.u64 	[%rd262+-8], %rd82;
	add.s64 	%rd83, %rd71, %rd46;
	ld.global.u64 	%rd84, [%rd83];
	add.s64 	%rd85, %rd73, %rd46;
	ld.global.u64 	%rd86, [%rd85];
	add.s64 	%rd87, %rd86, %rd84;
	add.s64 	%rd88, %rd76, %rd46;
	st.global.u64 	[%rd88], %rd87;
	ld.global.u64 	%rd89, [%rd85];
	ld.global.u64 	%rd90, [%rd83];
	sub.s64 	%rd91, %rd89, %rd90;
	add.s64 	%rd92, %rd80, %rd46;
	st.global.u64 	[%rd92], %rd91;
	ld.global.u64 	%rd93, [%rd88];
	sub.s64 	%rd94, %rd93, %rd91;
	st.global.u64 	[%rd262], %rd94;
	add.s64 	%rd95, %rd83, %rd46;
	ld.global.u64 	%rd96, [%rd95];
	add.s64 	%rd97, %rd85, %rd46;
	ld.global.u64 	%rd98, [%rd97];
	add.s64 	%rd99, %rd98, %rd96;
	add.s64 	%rd100, %rd88, %rd46;
	st.global.u64 	[%rd100], %rd99;
	ld.global.u64 	%rd101, [%rd97];
	ld.global.u64 	%rd102, [%rd95];
	sub.s64 	%rd103, %rd101, %rd102;
	add.s64 	%rd104, %rd92, %rd46;
	st.global.u64 	[%rd104], %rd103;
	ld.global.u64 	%rd105, [%rd100];
	sub.s64 	%rd106, %rd105, %rd103;
	st.global.u64 	[%rd262+8], %rd106;
	add.s64 	%rd107, %rd95, %rd46;
	ld.global.u64 	%rd108, [%rd107];
	add.s64 	%rd109, %rd97, %rd46;
	ld.global.u64 	%rd110, [%rd109];
	add.s64 	%rd111, %rd110, %rd108;
	add.s64 	%rd112, %rd100, %rd46;
	st.global.u64 	[%rd112], %rd111;
	ld.global.u64 	%rd113, [%rd109];
	ld.global.u64 	%rd114, [%rd107];
	sub.s64 	%rd115, %rd113, %rd114;
	add.s64 	%rd116, %rd104, %rd46;
	st.global.u64 	[%rd116], %rd115;
	ld.global.u64 	%rd117, [%rd112];
	sub.s64 	%rd118, %rd117, %rd115;
	st.global.u64 	[%rd262+16], %rd118;
	add.s64 	%rd119, %rd107, %rd46;
	ld.global.u64 	%rd120, [%rd119];
	add.s64 	%rd121, %rd109, %rd46;
	ld.global.u64 	%rd122, [%rd121];
	add.s64 	%rd123, %rd122, %rd120;
	add.s64 	%rd124, %rd112, %rd46;
	st.global.u64 	[%rd124], %rd123;
	ld.global.u64 	%rd125, [%rd121];
	ld.global.u64 	%rd126, [%rd119];
	sub.s64 	%rd127, %rd125, %rd126;
	add.s64 	%rd128, %rd116, %rd46;
	st.global.u64 	[%rd128], %rd127;
	ld.global.u64 	%rd129, [%rd124];
	sub.s64 	%rd130, %rd129, %rd127;
	st.global.u64 	[%rd262+24], %rd130;
	add.s64 	%rd264, %rd264, -8;
	shl.b64 	%rd131, %rd25, 6;
	add.s64 	%rd263, %rd263, %rd131;
	add.s64 	%rd262, %rd262, 64;
	setp.ne.s64 	%p5, %rd264, 0;
	@%p5 bra 	$L__BB1_3;
$L__BB1_4:
	and.b64  	%rd18, %rd24, 7;
	setp.eq.s64 	%p6, %rd18, 0;
	@%p6 bra 	$L__BB1_12;
	and.b64  	%rd19, %rd24, 3;
	setp.lt.u64 	%p7, %rd18, 4;
	@%p7 bra 	$L__BB1_7;
	mad.lo.s64 	%rd132, %rd266, %rd25, %rd6;
	shl.b64 	%rd133, %rd132, 3;
	add.s64 	%rd134, %rd5, %rd133;
	ld.global.u64 	%rd135, [%rd134];
	add.s64 	%rd136, %rd4, %rd133;
	ld.global.u64 	%rd137, [%rd136];
	add.s64 	%rd138, %rd137, %rd135;
	add.s64 	%rd139, %rd3, %rd133;
	st.global.u64 	[%rd139], %rd138;
	ld.global.u64 	%rd140, [%rd136];
	ld.global.u64 	%rd141, [%rd134];
	sub.s64 	%rd142, %rd140, %rd141;
	add.s64 	%rd143, %rd2, %rd133;
	st.global.u64 	[%rd143], %rd142;
	ld.global.u64 	%rd144, [%rd139];
	sub.s64 	%rd145, %rd144, %rd142;
	add.s64 	%rd146, %rd266, %rd7;
	shl.b64 	%rd147, %rd146, 3;
	add.s64 	%rd148, %rd1, %rd147;
	st.global.u64 	[%rd148], %rd145;
	add.s64 	%rd149, %rd266, 1;
	and.b64  	%rd150, %rd149, 4294967295;
	mad.lo.s64 	%rd151, %rd150, %rd25, %rd6;
	shl.b64 	%rd152, %rd151, 3;
	add.s64 	%rd153, %rd5, %rd152;
	ld.global.u64 	%rd154, [%rd153];
	add.s64 	%rd155, %rd4, %rd152;
	ld.global.u64 	%rd156, [%rd155];
	add.s64 	%rd157, %rd156, %rd154;
	add.s64 	%rd158, %rd3, %rd152;
	st.global.u64 	[%rd158], %rd157;
	ld.global.u64 	%rd159, [%rd155];
	ld.global.u64 	%rd160, [%rd153];
	sub.s64 	%rd161, %rd159, %rd160;
	add.s64 	%rd162, %rd2, %rd152;
	st.global.u64 	[%rd162], %rd161;
	ld.global.u64 	%rd163, [%rd158];
	sub.s64 	%rd164, %rd163, %rd161;
	add.s64 	%rd165, %rd150, %rd7;
	shl.b64 	%rd166, %rd165, 3;
	add.s64 	%rd167, %rd1, %rd166;
	st.global.u64 	[%rd167], %rd164;
	add.s64 	%rd168, %rd266, 2;
	and.b64  	%rd169, %rd168, 4294967295;
	mad.lo.s64 	%rd170, %rd169, %rd25, %rd6;
	shl.b64 	%rd171, %rd170, 3;
	add.s64 	%rd172, %rd5, %rd171;
	ld.global.u64 	%rd173, [%rd172];
	add.s64 	%rd174, %rd4, %rd171;
	ld.global.u64 	%rd175, [%rd174];
	add.s64 	%rd176, %rd175, %rd173;
	add.s64 	%rd177, %rd3, %rd171;
	st.global.u64 	[%rd177], %rd176;
	ld.global.u64 	%rd178, [%rd174];
	ld.global.u64 	%rd179, [%rd172];
	sub.s64 	%rd180, %rd178, %rd179;
	add.s64 	%rd181, %rd2, %rd171;
	st.global.u64 	[%rd181], %rd180;
	ld.global.u64 	%rd182, [%rd177];
	sub.s64 	%rd183, %rd182, %rd180;
	add.s64 	%rd184, %rd169, %rd7;
	shl.b64 	%rd185, %rd184, 3;
	add.s64 	%rd186, %rd1, %rd185;
	st.global.u64 	[%rd186], %rd183;
	add.s64 	%rd187, %rd266, 3;
	and.b64  	%rd188, %rd187, 4294967295;
	mad.lo.s64 	%rd189, %rd188, %rd25, %rd6;
	shl.b64 	%rd190, %rd189, 3;
	add.s64 	%rd191, %rd5, %rd190;
	ld.global.u64 	%rd192, [%rd191];
	add.s64 	%rd193, %rd4, %rd190;
	ld.global.u64 	%rd194, [%rd193];
	add.s64 	%rd195, %rd194, %rd192;
	add.s64 	%rd196, %rd3, %rd190;
	st.global.u64 	[%rd196], %rd195;
	ld.global.u64 	%rd197, [%rd193];
	ld.global.u64 	%rd198, [%rd191];
	sub.s64 	%rd199, %rd197, %rd198;
	add.s64 	%rd200, %rd2, %rd190;
	st.global.u64 	[%rd200], %rd199;
	ld.global.u64 	%rd201, [%rd196];
	sub.s64 	%rd202, %rd201, %rd199;
	add.s64 	%rd203, %rd188, %rd7;
	shl.b64 	%rd204, %rd203, 3;
	add.s64 	%rd205, %rd1, %rd204;
	st.global.u64 	[%rd205], %rd202;
	add.s64 	%rd206, %rd266, 4;
	and.b64  	%rd266, %rd206, 4294967295;
$L__BB1_7:
	setp.eq.s64 	%p8, %rd19, 0;
	@%p8 bra 	$L__BB1_12;
	setp.eq.s64 	%p9, %rd19, 1;
	@%p9 bra 	$L__BB1_10;
	mad.lo.s64 	%rd207, %rd266, %rd25, %rd6;
	shl.b64 	%rd208, %rd207, 3;
	add.s64 	%rd209, %rd5, %rd208;
	ld.global.u64 	%rd210, [%rd209];
	add.s64 	%rd211, %rd4, %rd208;
	ld.global.u64 	%rd212, [%rd211];
	add.s64 	%rd213, %rd212, %rd210;
	add.s64 	%rd214, %rd3, %rd208;
	st.global.u64 	[%rd214], %rd213;
	ld.global.u64 	%rd215, [%rd211];
	ld.global.u64 	%rd216, [%rd209];
	sub.s64 	%rd217, %rd215, %rd216;
	add.s64 	%rd218, %rd2, %rd208;
	st.global.u64 	[%rd218], %rd217;
	ld.global.u64 	%rd219, [%rd214];
	sub.s64 	%rd220, %rd219, %rd217;
	add.s64 	%rd221, %rd266, %rd7;
	shl.b64 	%rd222, %rd221, 3;
	add.s64 	%rd223, %rd1, %rd222;
	st.global.u64 	[%rd223], %rd220;
	add.s64 	%rd224, %rd266, 1;
	and.b64  	%rd225, %rd224, 4294967295;
	mad.lo.s64 	%rd226, %rd225, %rd25, %rd6;
	shl.b64 	%rd227, %rd226, 3;
	add.s64 	%rd228, %rd5, %rd227;
	ld.global.u64 	%rd229, [%rd228];
	add.s64 	%rd230, %rd4, %rd227;
	ld.global.u64 	%rd231, [%rd230];
	add.s64 	%rd232, %rd231, %rd229;
	add.s64 	%rd233, %rd3, %rd227;
	st.global.u64 	[%rd233], %rd232;
	ld.global.u64 	%rd234, [%rd230];
	ld.global.u64 	%rd235, [%rd228];
	sub.s64 	%rd236, %rd234, %rd235;
	add.s64 	%rd237, %rd2, %rd227;
	st.global.u64 	[%rd237], %rd236;
	ld.global.u64 	%rd238, [%rd233];
	sub.s64 	%rd239, %rd238, %rd236;
	add.s64 	%rd240, %rd225, %rd7;
	shl.b64 	%rd241, %rd240, 3;
	add.s64 	%rd242, %rd1, %rd241;
	st.global.u64 	[%rd242], %rd239;
	add.s64 	%rd243, %rd266, 2;
	and.b64  	%rd266, %rd243, 4294967295;
$L__BB1_10:
	and.b64  	%rd244, %rd24, 1;
	setp.eq.b64 	%p10, %rd244, 1;
	not.pred 	%p11, %p10;
	@%p11 bra 	$L__BB1_12;
	mad.lo.s64 	%rd245, %rd266, %rd25, %rd6;
	shl.b64 	%rd246, %rd245, 3;
	add.s64 	%rd247, %rd5, %rd246;
	ld.global.u64 	%rd248, [%rd247];
	add.s64 	%rd249, %rd4, %rd246;
	ld.global.u64 	%rd250, [%rd249];
	add.s64 	%rd251, %rd250, %rd248;
	add.s64 	%rd252, %rd3, %rd246;
	st.global.u64 	[%rd252], %rd251;
	ld.global.u64 	%rd253, [%rd249];
	ld.global.u64 	%rd254, [%rd247];
	sub.s64 	%rd255, %rd253, %rd254;
	add.s64 	%rd256, %rd2, %rd246;
	st.global.u64 	[%rd256], %rd255;
	ld.global.u64 	%rd257, [%rd252];
	sub.s64 	%rd258, %rd257, %rd255;
	add.s64 	%rd259, %rd266, %rd7;
	shl.b64 	%rd260, %rd259, 3;
	add.s64 	%rd261, %rd1, %rd260;
	st.global.u64 	[%rd261], %rd258;
$L__BB1_12:
	ret;

}
	// .globl	_Z18per_element_kernelPlS_S_llS_S_
.visible .entry _Z18per_element_kernelPlS_S_llS_S_(
	.param .u64 .ptr .align 1 _Z18per_element_kernelPlS_S_llS_S__param_0,
	.param .u64 .ptr .align 1 _Z18per_element_kernelPlS_S_llS_S__param_1,
	.param .u64 .ptr .align 1 _Z18per_element_kernelPlS_S_llS_S__param_2,
	.param .u64 _Z18per_element_kernelPlS_S_llS_S__param_3,
	.param .u64 _Z18per_element_kernelPlS_S_llS_S__param_4,
	.param .u64 .ptr .align 1 _Z18per_element_kernelPlS_S_llS_S__param_5,
	.param .u64 .ptr .align 1 _Z18per_element_kernelPlS_S_llS_S__param_6
)
{
	.reg .pred 	%p<5>;
	.reg .b32 	%r<16>;
	.reg .b64 	%rd<45>;

	ld.param.u64 	%rd10, [_Z18per_element_kernelPlS_S_llS_S__param_1];
	ld.param.u64 	%rd12, [_Z18per_element_kernelPlS_S_llS_S__param_3];
	ld.param.u64 	%rd13, [_Z18per_element_kernelPlS_S_llS_S__param_4];
	ld.param.u64 	%rd14, [_Z18per_element_kernelPlS_S_llS_S__param_5];
	ld.param.u64 	%rd15, [_Z18per_element_kernelPlS_S_llS_S__param_6];
	mov.u32 	%r1, %ctaid.x;
	mov.u32 	%r2, %nctaid.y;
	mov.u32 	%r3, %ntid.x;
	mov.u32 	%r4, %ntid.y;
	mov.u32 	%r5, %ctaid.y;
	mov.u32 	%r6, %tid.x;
	mov.u32 	%r7, %tid.y;
	mad.lo.s32 	%r8, %r1, %r2, %r5;
	mad.lo.s32 	%r9, %r8, %r3, %r6;
	mad.lo.s32 	%r10, %r9, %r4, %r7;
	cvt.s64.s32 	%rd1, %r10;
	or.b64  	%rd16, %rd1, %rd13;
	and.b64  	%rd17, %rd16, -4294967296;
	setp.ne.s64 	%p1, %rd17, 0;
	@%p1 bra 	$L__BB2_2;
	cvt.u32.u64 	%r11, %rd13;
	cvt.u32.u64 	%r12, %rd1;
	div.u32 	%r13, %r12, %r11;
	mul.lo.s32 	%r14, %r13, %r11;
	sub.s32 	%r15, %r12, %r14;
	cvt.u64.u32 	%rd43, %r13;
	cvt.u64.u32 	%rd44, %r15;
	bra.uni 	$L__BB2_3;
$L__BB2_2:
	div.s64 	%rd43, %rd1, %rd13;
	mul.lo.s64 	%rd18, %rd43, %rd13;
	sub.s64 	%rd44, %rd1, %rd18;
$L__BB2_3:
	cvt.s64.s32 	%rd8, %rd43;
	setp.ge.s64 	%p2, %rd8, %rd12;
	setp.lt.s64 	%p3, %rd13, 0;
	or.pred  	%p4, %p3, %p2;
	@%p4 bra 	$L__BB2_5;
	ld.param.u64 	%rd42, [_Z18per_element_kernelPlS_S_llS_S__param_2];
	ld.param.u64 	%rd41, [_Z18per_element_kernelPlS_S_llS_S__param_0];
	cvta.to.global.u64 	%rd19, %rd41;
	cvta.to.global.u64 	%rd20, %rd10;
	cvta.to.global.u64 	%rd21, %rd14;
	cvta.to.global.u64 	%rd22, %rd15;
	cvta.to.global.u64 	%rd23, %rd42;
	mad.lo.s64 	%rd24, %rd8, %rd13, %rd44;
	shl.b64 	%rd25, %rd24, 3;
	add.s64 	%rd26, %rd19, %rd25;
	ld.global.u64 	%rd27, [%rd26];
	add.s64 	%rd28, %rd20, %rd25;
	ld.global.u64 	%rd29, [%rd28];
	add.s64 	%rd30, %rd29, %rd27;
	add.s64 	%rd31, %rd21, %rd25;
	st.global.u64 	[%rd31], %rd30;
	ld.global.u64 	%rd32, [%rd28];
	ld.global.u64 	%rd33, [%rd26];
	sub.s64 	%rd34, %rd32, %rd33;
	add.s64 	%rd35, %rd22, %rd25;
	st.global.u64 	[%rd35], %rd34;
	ld.global.u64 	%rd36, [%rd31];
	sub.s64 	%rd37, %rd36, %rd34;
	mad.lo.s64 	%rd38, %rd44, %rd12, %rd8;
	shl.b64 	%rd39, %rd38, 3;
	add.s64 	%rd40, %rd23, %rd39;
	st.global.u64 	[%rd40], %rd37;
$L__BB2_5:
	ret;

}


// ===== COMPILED SASS (sm_100) =====

	.target	sm_100

	.elftype	@"ET_EXEC"


//--------------------- .note.nv.tkinfo           --------------------------
	.section	.note.nv.tkinfo,"",@"SHT_NOTE"
	.sectionflags	@"SHF_NOTE_NV_TKINFO"
	.tkinfo
        /*0018*/ 	.word	0x00000002
        /*0030*/ 	.string	""
        /*0030*/ 	.string	"ptxas"
        /*0030*/ 	.string	"Cuda compilation tools, release 13.0, V13.0.88"
        /*0030*/ 	.string	"Build cuda_13.0.r13.0/compiler.36424714_0"
        /*0030*/ 	.string	"-arch sm_100 -m 64 "



//--------------------- .note.nv.cuinfo           --------------------------
	.section	.note.nv.cuinfo,"",@"SHT_NOTE"
	.sectionflags	@"SHF_NOTE_NV_CUINFO"
        /*0018*/ 	.short	0x0002
        /*001a*/ 	.short	0x0064
        /*001c*/ 	.short	0x0082
	.zero		2


//--------------------- .nv.info                  --------------------------
	.section	.nv.info,"",@"SHT_CUDA_INFO"
	.align	4


	//----- nvinfo : EIATTR_REGCOUNT
	.align		4
        /*0000*/ 	.byte	0x04, 0x2f
        /*0002*/ 	.short	(.L_1 - .L_0)
	.align		4
.L_0:
        /*0004*/ 	.word	index@(_Z21per_row_column_kernelPlS_S_llS_S_)
        /*0008*/ 	.word	0x00000020


	//----- nvinfo : EIATTR_FRAME_SIZE
	.align		4
.L_1:
        /*000c*/ 	.byte	0x04, 0x11
        /*000e*/ 	.short	(.L_3 - .L_2)
	.align		4
.L_2:
        /*0010*/ 	.word	index@(_Z21per_row_column_kernelPlS_S_llS_S_)
        /*0014*/ 	.word	0x00000000


	//----- nvinfo : EIATTR_REGCOUNT
	.align		4
.L_3:
        /*0018*/ 	.byte	0x04, 0x2f
        /*001a*/ 	.short	(.L_5 - .L_4)
	.align		4
.L_4:
        /*001c*/ 	.word	index@(_Z21per_column_row_kernelPlS_S_llS_S_)
        /*0020*/ 	.word	0x00000020


	//----- nvinfo : EIATTR_FRAME_SIZE
	.align		4
.L_5:
        /*0024*/ 	.byte	0x04, 0x11
        /*0026*/ 	.short	(.L_7 - .L_6)
	.align		4
.L_6:
        /*0028*/ 	.word	index@(_Z21per_column_row_kernelPlS_S_llS_S_)
        /*002c*/ 	.word	0x00000000


	//----- nvinfo : EIATTR_REGCOUNT
	.align		4
.L_7:
        /*0030*/ 	.byte	0x04, 0x2f
        /*0032*/ 	.short	(.L_9 - .L_8)
	.align		4
.L_8:
        /*0034*/ 	.word	index@(_Z18per_element_kernelPlS_S_llS_S_)
        /*0038*/ 	.word	0x00000018


	//----- nvinfo : EIATTR_FRAME_SIZE
	.align		4
.L_9:
        /*003c*/ 	.byte	0x04, 0x11
        /*003e*/ 	.short	(.L_11 - .L_10)
	.align		4
.L_10:
        /*0040*/ 	.word	index@($__internal_0_$__cuda_sm20_div_s64)
        /*0044*/ 	.word	0x00000000


	//----- nvinfo : EIATTR_FRAME_SIZE
	.align		4
.L_11:
        /*0048*/ 	.byte	0x04, 0x11
        /*004a*/ 	.short	(.L_13 - .L_12)
	.align		4
.L_12:
        /*004c*/ 	.word	index@(_Z18per_element_kernelPlS_S_llS_S_)
        /*0050*/ 	.word	0x00000000


	//----- nvinfo : EIATTR_MIN_STACK_SIZE
	.align		4
.L_13:
        /*0054*/ 	.byte	0x04, 0x12
        /*0056*/ 	.short	(.L_15 - .L_14)
	.align		4
.L_14:
        /*0058*/ 	.word	index@(_Z18per_element_kernelPlS_S_llS_S_)
        /*005c*/ 	.word	0x00000000


	//----- nvinfo : EIATTR_MIN_STACK_SIZE
	.align		4
.L_15:
        /*0060*/ 	.byte	0x04, 0x12
        /*0062*/ 	.short	(.L_17 - .L_16)
	.align		4
.L_16:
        /*0064*/ 	.word	index@(_Z21per_column_row_kernelPlS_S_llS_S_)
        /*0068*/ 	.word	0x00000000


	//----- nvinfo : EIATTR_MIN_STACK_SIZE
	.align		4
.L_17:
        /*006c*/ 	.byte	0x04, 0x12
        /*006e*/ 	.short	(.L_19 - .L_18)
	.align		4
.L_18:
        /*0070*/ 	.word	index@(_Z21per_row_column_kernelPlS_S_llS_S_)
        /*0074*/ 	.word	0x00000000
.L_19:


//--------------------- .nv.compat                --------------------------
	.section	.nv.compat,"",@"SHT_CUDA_COMPAT_INFO"
	.align	4
        /*0000*/ 	.byte	0x02, 0x09, 0x00, 0x00, 0x02, 0x02, 0x01, 0x00, 0x02, 0x05, 0x05, 0x00, 0x03, 0x07, 0x01, 0x01
        /*0010*/ 	.byte	0x02, 0x03, 0x00, 0x00, 0x02, 0x06, 0x01, 0x00, 0x04, 0x0b, 0x08, 0x00, 0x09, 0x00, 0x00, 0x00
        /*0020*/ 	.byte	0x00, 0x00, 0x00, 0x00


//--------------------- .nv.info._Z18per_element_kernelPlS_S_llS_S_ --------------------------
	.section	.nv.info._Z18per_element_kernelPlS_S_llS_S_,"",@"SHT_CUDA_INFO"
	.sectionflags	@""
	.align	4


	//----- nvinfo : EIATTR_CUDA_API_VERSION
	.align		4
        /*0000*/ 	.byte	0x04, 0x37
        /*0002*/ 	.short	(.L_21 - .L_20)
.L_20:
        /*0004*/ 	.word	0x00000082


	//----- nvinfo : EIATTR_KPARAM_INFO
	.align		4
.L_21:
        /*0008*/ 	.byte	0x04, 0x17
        /*000a*/ 	.short	(.L_23 - .L_22)
.L_22:
        /*000c*/ 	.word	0x00000000
        /*0010*/ 	.short	0x0006
        /*0012*/ 	.short	0x0030
        /*0014*/ 	.byte	0x00, 0xf5, 0x21, 0x00


	//----- nvinfo : EIATTR_KPARAM_INFO
	.align		4
.L_23:
        /*0018*/ 	.byte	0x04, 0x17
        /*001a*/ 	.short	(.L_25 - .L_24)
.L_24:
        /*001c*/ 	.word	0x00000000
        /*0020*/ 	.short	0x0005
        /*0022*/ 	.short	0x0028
        /*0024*/ 	.byte	0x00, 0xf5, 0x21, 0x00


	//----- nvinfo : EIATTR_KPARAM_INFO
	.align		4
.L_25:
        /*0028*/ 	.byte	0x04, 0x17
        /*002a*/ 	.short	(.L_27 - .L_26)
.L_26:
        /*002c*/ 	.word	0x00000000
        /*0030*/ 	.short	0x0004
        /*0032*/ 	.short	0x0020
        /*0034*/ 	.byte	0x00, 0xf0, 0x21, 0x00


	//----- nvinfo : EIATTR_KPARAM_INFO
	.align		4
.L_27:
        /*0038*/ 	.byte	0x04, 0x17
        /*003a*/ 	.short	(.L_29 - .L_28)
.L_28:
        /*003c*/ 	.word	0x00000000
        /*0040*/ 	.short	0x0003
        /*0042*/ 	.short	0x0018
        /*0044*/ 	.byte	0x00, 0xf0, 0x21, 0x00


	//----- nvinfo : EIATTR_KPARAM_INFO
	.align		4
.L_29:
        /*0048*/ 	.byte	0x04, 0x17
        /*004a*/ 	.short	(.L_31 - .L_30)
.L_30:
        /*004c*/ 	.word	0x00000000
        /*0050*/ 	.short	0x0002
        /*0052*/ 	.short	0x0010
        /*0054*/ 	.byte	0x00, 0xf5, 0x21, 0x00


	//----- nvinfo : EIATTR_KPARAM_INFO
	.align		4
.L_31:
        /*0058*/ 	.byte	0x04, 0x17
        /*005a*/ 	.short	(.L_33 - .L_32)
.L_32:
        /*005c*/ 	.word	0x00000000
        /*0060*/ 	.short	0x0001
        /*0062*/ 	.short	0x0008
        /*0064*/ 	.byte	0x00, 0xf5, 0x21, 0x00


	//----- nvinfo : EIATTR_KPARAM_INFO
	.align		4
.L_33:
        /*0068*/ 	.byte	0x04, 0x17
        /*006a*/ 	.short	(.L_35 - .L_34)
.L_34:
        /*006c*/ 	.word	0x00000000
        /*0070*/ 	.short	0x0000
        /*0072*/ 	.short	0x0000
        /*0074*/ 	.byte	0x00, 0xf5, 0x21, 0x00


	//----- nvinfo : EIATTR_SPARSE_MMA_MASK
	.align		4
.L_35:
        /*0078*/ 	.byte	0x03, 0x50
        /*007a*/ 	.short	0x0000


	//----- nvinfo : EIATTR_MAXREG_COUNT
	.align		4
        /*007c*/ 	.byte	0x03, 0x1b
        /*007e*/ 	.short	0x00ff


	//----- nvinfo : EIATTR_MERCURY_ISA_VERSION
	.align		4
        /*0080*/ 	.byte	0x03, 0x5f
        /*0082*/ 	.short	0x0101


	//----- nvinfo : EIATTR_VRC_CTA_INIT_COUNT
	.align		4
        /*0084*/ 	.byte	0x02, 0x4a
	.zero		1
	.zero		1


	//----- nvinfo : EIATTR_EXIT_INSTR_OFFSETS
	.align		4
        /*0088*/ 	.byte	0x04, 0x1c
        /*008a*/ 	.short	(.L_37 - .L_36)


	//   ....[0]....
.L_36:
        /*008c*/ 	.word	0x000003c0


	//   ....[1]....
        /*0090*/ 	.word	0x00000650


	//----- nvinfo : EIATTR_CRS_STACK_SIZE
	.align		4
.L_37:
        /*0094*/ 	.byte	0x04, 0x1e
        /*0096*/ 	.short	(.L_39 - .L_38)
.L_38:
        /*0098*/ 	.word	0x00000000


	//----- nvinfo : EIATTR_CBANK_PARAM_SIZE
	.align		4
.L_39:
        /*009c*/ 	.byte	0x03, 0x19
        /*009e*/ 	.short	0x0038


	//----- nvinfo : EIATTR_PARAM_CBANK
	.align		4
        /*00a0*/ 	.byte	0x04, 0x0a
        /*00a2*/ 	.short	(.L_41 - .L_40)
	.align		4
.L_40:
        /*00a4*/ 	.word	index@(.nv.constant0._Z18per_element_kernelPlS_S_llS_S_)
        /*00a8*/ 	.short	0x0380
        /*00aa*/ 	.short	0x0038


	//----- nvinfo : EIATTR_SW_WAR
	.align		4
.L_41:
        /*00ac*/ 	.byte	0x04, 0x36
        /*00ae*/ 	.short	(.L_43 - .L_42)
.L_42:
        /*00b0*/ 	.word	0x00000008
.L_43:


//--------------------- .nv.info._Z21per_column_row_kernelPlS_S_llS_S_ --------------------------
	.section	.nv.info._Z21per_column_row_kernelPlS_S_llS_S_,"",@"SHT_CUDA_INFO"
	.sectionflags	@""
	.align	4


	//----- nvinfo : EIATTR_CUDA_API_VERSION
	.align		4
        /*0000*/ 	.byte	0x04, 0x37
        /*0002*/ 	.short	(.L_45 - .L_44)
.L_44:
        /*0004*/ 	.word	0x00000082


	//----- nvinfo : EIATTR_KPARAM_INFO
	.align		4
.L_45:
        /*0008*/ 	.byte	0x04, 0x17
        /*000a*/ 	.short	(.L_47 - .L_46)
.L_46:
        /*000c*/ 	.word	0x00000000
        /*0010*/ 	.short	0x0006
        /*0012*/ 	.short	0x0030
        /*0014*/ 	.byte	0x00, 0xf5, 0x21, 0x00


	//----- nvinfo : EIATTR_KPARAM_INFO
	.align		4
.L_47:
        /*0018*/ 	.byte	0x04, 0x17
        /*001a*/ 	.short	(.L_49 - .L_48)
.L_48:
        /*001c*/ 	.word	0x00000000
        /*0020*/ 	.short	0x0005
        /*0022*/ 	.short	0x0028
        /*0024*/ 	.byte	0x00, 0xf5, 0x21, 0x00


	//----- nvinfo : EIATTR_KPARAM_INFO
	.align		4
.L_49:
        /*0028*/ 	.byte	0x04, 0x17
        /*002a*/ 	.short	(.L_51 - .L_50)
.L_50:
        /*002c*/ 	.word	0x00000000
        /*0030*/ 	.short	0x0004
        /*0032*/ 	.short	0x0020
        /*0034*/ 	.byte	0x00, 0xf0, 0x21, 0x00


	//----- nvinfo : EIATTR_KPARAM_INFO
	.align		4
.L_51:
        /*0038*/ 	.byte	0x04, 0x17
        /*003a*/ 	.short	(.L_53 - .L_52)
.L_52:
        /*003c*/ 	.word	0x00000000
        /*0040*/ 	.short	0x0003
        /*0042*/ 	.short	0x0018
        /*0044*/ 	.byte	0x00, 0xf0, 0x21, 0x00


	//----- nvinfo : EIATTR_KPARAM_INFO
	.align		4
.L_53:
        /*0048*/ 	.byte	0x04, 0x17
        /*004a*/ 	.short	(.L_55 - .L_54)
.L_54:
        /*004c*/ 	.word	0x00000000
        /*0050*/ 	.short	0x0002
        /*0052*/ 	.short	0x0010
        /*0054*/ 	.byte	0x00, 0xf5, 0x21, 0x00


	//----- nvinfo : EIATTR_KPARAM_INFO
	.align		4
.L_55:
        /*0058*/ 	.byte	0x04, 0x17
        /*005a*/ 	.short	(.L_57 - .L_56)
.L_56:
        /*005c*/ 	.word	0x00000000
        /*0060*/ 	.short	0x0001
        /*0062*/ 	.short	0x0008
        /*0064*/ 	.byte	0x00, 0xf5, 0x21, 0x00


	//----- nvinfo : EIATTR_KPARAM_INFO
	.align		4
.L_57:
        /*0068*/ 	.byte	0x04, 0x17
        /*006a*/ 	.short	(.L_59 - .L_58)
.L_58:
        /*006c*/ 	.word	0x00000000
        /*0070*/ 	.short	0x0000
        /*0072*/ 	.short	0x0000
        /*0074*/ 	.byte	0x00, 0xf5, 0x21, 0x00


	//----- nvinfo : EIATTR_SPARSE_MMA_MASK
	.align		4
.L_59:
        /*0078*/ 	.byte	0x03, 0x50
        /*007a*/ 	.short	0x0000


	//----- nvinfo : EIATTR_MAXREG_COUNT
	.align		4
        /*007c*/ 	.byte	0x03, 0x1b
        /*007e*/ 	.short	0x00ff


	//----- nvinfo : EIATTR_MERCURY_ISA_VERSION
	.align		4
        /*0080*/ 	.byte	0x03, 0x5f
        /*0082*/ 	.short	0x0101


	//----- nvinfo : EIATTR_VRC_CTA_INIT_COUNT
	.align		4
        /*0084*/ 	.byte	0x02, 0x4a
	.zero		1
	.zero		1


	//----- nvinfo : EIATTR_EXIT_INSTR_OFFSETS
	.align		4
        /*0088*/ 	.byte	0x04, 0x1c
        /*008a*/ 	.short	(.L_61 - .L_60)


	//   ....[0]....
.L_60:
        /*008c*/ 	.word	0x00000100


	//   ....[1]....
        /*0090*/ 	.word	0x00000fc0


	//   ....[2]....
        /*0094*/ 	.word	0x00001940


	//   ....[3]....
        /*0098*/ 	.word	0x00001e50


	//   ....[4]....
        /*009c*/ 	.word	0x000020c0


	//----- nvinfo : EIATTR_CBANK_PARAM_SIZE
	.align		4
.L_61:
        /*00a0*/ 	.byte	0x03, 0x19
        /*00a2*/ 	.short	0x0038


	//----- nvinfo : EIATTR_PARAM_CBANK
	.align		4
        /*00a4*/ 	.byte	0x04, 0x0a
        /*00a6*/ 	.short	(.L_63 - .L_62)
	.align		4
.L_62:
        /*00a8*/ 	.word	index@(.nv.constant0._Z21per_column_row_kernelPlS_S_llS_S_)
        /*00ac*/ 	.short	0x0380
        /*00ae*/ 	.short	0x0038


	//----- nvinfo : EIATTR_SW_WAR
	.align		4
.L_63:
        /*00b0*/ 	.byte	0x04, 0x36
        /*00b2*/ 	.short	(.L_65 - .L_64)
.L_64:
        /*00b4*/ 	.word	0x00000008
.L_65:


//--------------------- .nv.info._Z21per_row_column_kernelPlS_S_llS_S_ --------------------------
	.section	.nv.info._Z21per_row_column_kernelPlS_S_llS_S_,"",@"SHT_CUDA_INFO"
	.sectionflags	@""
	.align	4


	//----- nvinfo : EIATTR_CUDA_API_VERSION
	.align		4
        /*0000*/ 	.byte	0x04, 0x37
        /*0002*/ 	.short	(.L_67 - .L_66)
.L_66:
        /*0004*/ 	.word	0x00000082


	//----- nvinfo : EIATTR_KPARAM_INFO
	.align		4
.L_67:
        /*0008*/ 	.byte	0x04, 0x17
        /*000a*/ 	.short	(.L_69 - .L_68)
.L_68:
        /*000c*/ 	.word	0x00000000
        /*0010*/ 	.short	0x0006
        /*0012*/ 	.short	0x0030
        /*0014*/ 	.byte	0x00, 0xf5, 0x21, 0x00


	//----- nvinfo : EIATTR_KPARAM_INFO
	.align		4
.L_69:
        /*0018*/ 	.byte	0x04, 0x17
        /*001a*/ 	.short	(.L_71 - .L_70)
.L_70:
        /*001c*/ 	.word	0x00000000
        /*0020*/ 	.short	0x0005
        /*0022*/ 	.short	0x0028
        /*0024*/ 	.byte	0x00, 0xf5, 0x21, 0x00


	//----- nvinfo : EIATTR_KPARAM_INFO
	.align		4
.L_71:
        /*0028*/ 	.byte	0x04, 0x17
        /*002a*/ 	.short	(.L_73 - .L_72)
.L_72:
        /*002c*/ 	.word	0x00000000
        /*0030*/ 	.short	0x0004
        /*0032*/ 	.short	0x0020
        /*0034*/ 	.byte	0x00, 0xf0, 0x21, 0x00


	//----- nvinfo : EIATTR_KPARAM_INFO
	.align		4
.L_73:
        /*0038*/ 	.byte	0x04, 0x17
        /*003a*/ 	.short	(.L_75 - .L_74)
.L_74:
        /*003c*/ 	.word	0x00000000
        /*0040*/ 	.short	0x0003
        /*0042*/ 	.short	0x0018
        /*0044*/ 	.byte	0x00, 0xf0, 0x21, 0x00


	//----- nvinfo : EIATTR_KPARAM_INFO
	.align		4
.L_75:
        /*0048*/ 	.byte	0x04, 0x17
        /*004a*/ 	.short	(.L_77 - .L_76)
.L_76:
        /*004c*/ 	.word	0x00000000
        /*0050*/ 	.short	0x0002
        /*0052*/ 	.short	0x0010
        /*0054*/ 	.byte	0x00, 0xf5, 0x21, 0x00


	//----- nvinfo : EIATTR_KPARAM_INFO
	.align		4
.L_77:
        /*0058*/ 	.byte	0x04, 0x17
        /*005a*/ 	.short	(.L_79 - .L_78)
.L_78:
        /*005c*/ 	.word	0x00000000
        /*0060*/ 	.short	0x0001
        /*0062*/ 	.short	0x0008
        /*0064*/ 	.byte	0x00, 0xf5, 0x21, 0x00


	//----- nvinfo : EIATTR_KPARAM_INFO
	.align		4
.L_79:
        /*0068*/ 	.byte	0x04, 0x17
        /*006a*/ 	.short	(.L_81 - .L_80)
.L_80:
        /*006c*/ 	.word	0x00000000
        /*0070*/ 	.short	0x0000
        /*0072*/ 	.short	0x0000
        /*0074*/ 	.byte	0x00, 0xf5, 0x21, 0x00


	//----- nvinfo : EIATTR_SPARSE_MMA_MASK
	.align		4
.L_81:
        /*0078*/ 	.byte	0x03, 0x50
        /*007a*/ 	.short	0x0000


	//----- nvinfo : EIATTR_MAXREG_COUNT
	.align		4
        /*007c*/ 	.byte	0x03, 0x1b
        /*007e*/ 	.short	0x00ff


	//----- nvinfo : EIATTR_MERCURY_ISA_VERSION
	.align		4
        /*0080*/ 	.byte	0x03, 0x5f
        /*0082*/ 	.short	0x0101


	//----- nvinfo : EIATTR_VRC_CTA_INIT_COUNT
	.align		4
        /*0084*/ 	.byte	0x02, 0x4a
	.zero		1
	.zero		1


	//----- nvinfo : EIATTR_EXIT_INSTR_OFFSETS
	.align		4
        /*0088*/ 	.byte	0x04, 0x1c
        /*008a*/ 	.short	(.L_83 - .L_82)


	//   ....[0]....
.L_82:
        /*008c*/ 	.word	0x000000d0


	//   ....[1]....
        /*0090*/ 	.word	0x00000c10


	//   ....[2]....
        /*0094*/ 	.word	0x00001560


	//   ....[3]....
        /*0098*/ 	.word	0x00001a60


	//   ....[4]....
        /*009c*/ 	.word	0x00001cc0


	//----- nvinfo : EIATTR_CBANK_PARAM_SIZE
	.align		4
.L_83:
        /*00a0*/ 	.byte	0x03, 0x19
        /*00a2*/ 	.short	0x0038


	//----- nvinfo : EIATTR_PARAM_CBANK
	.align		4
        /*00a4*/ 	.byte	0x04, 0x0a
        /*00a6*/ 	.short	(.L_85 - .L_84)
	.align		4
.L_84:
        /*00a8*/ 	.word	index@(.nv.constant0._Z21per_row_column_kernelPlS_S_llS_S_)
        /*00ac*/ 	.short	0x0380
        /*00ae*/ 	.short	0x0038


	//----- nvinfo : EIATTR_SW_WAR
	.align		4
.L_85:
        /*00b0*/ 	.byte	0x04, 0x36
        /*00b2*/ 	.short	(.L_87 - .L_86)
.L_86:
        /*00b4*/ 	.word	0x00000008
.L_87:


//--------------------- .nv.callgraph             --------------------------
	.section	.nv.callgraph,"",@"SHT_CUDA_CALLGRAPH"
	.align	4
	.sectionentsize	8
	.align		4
        /*0000*/ 	.word	0x00000000
	.align		4
        /*0004*/ 	.word	0xffffffff
	.align		4
        /*0008*/ 	.word	0x00000000
	.align		4
        /*000c*/ 	.word	0xfffffffe
	.align		4
        /*0010*/ 	.word	0x00000000
	.align		4
        /*0014*/ 	.word	0xfffffffd
	.align		4
        /*0018*/ 	.word	0x00000000
	.align		4
        /*001c*/ 	.word	0xfffffffc


//--------------------- .text._Z18per_element_kernelPlS_S_llS_S_ --------------------------
	.section	.text._Z18per_element_kernelPlS_S_llS_S_,"ax",@progbits
	.align	128
        .global         _Z18per_element_kernelPlS_S_llS_S_
        .type           _Z18per_element_kernelPlS_S_llS_S_,@function
        .size           _Z18per_element_kernelPlS_S_llS_S_,(.L_x_14 - _Z18per_element_kernelPlS_S_llS_S_)
        .other          _Z18per_element_kernelPlS_S_llS_S_,@"STO_CUDA_ENTRY STV_DEFAULT"
_Z18per_element_kernelPlS_S_llS_S_:
.text._Z18per_element_kernelPlS_S_llS_S_:
[----:B------:R-:W-:Y:S01]  /*0000*/  LDC R1, c[0x0][0x37c] ;  /* 0x0000df00ff017b82 */ /* 0x000fe20000000800 */
[----:B------:R-:W0:Y:S07]  /*0010*/  S2R R3, SR_TID.X ;  /* 0x0000000000037919 */ /* 0x000e2e0000002100 */
[----:B------:R-:W-:Y:S01]  /*0020*/  S2UR UR4, SR_CTAID.X ;  /* 0x00000000000479c3 */ /* 0x000fe20000002500 */
[----:B------:R-:W1:Y:S01]  /*0030*/  LDCU UR5, c[0x0][0x374] ;  /* 0x00006e80ff0577ac */ /* 0x000e620008000800 */
[----:B------:R-:W-:Y:S01]  /*0040*/  BSSY.RECONVERGENT B0, `(.L_x_0) ;  /* 0x0000032000007945 */ /* 0x000fe20003800200 */
[----:B------:R-:W2:Y:S01]  /*0050*/  S2R R5, SR_TID.Y ;  /* 0x0000000000057919 */ /* 0x000ea20000002200 */
[----:B------:R-:W3:Y:S04]  /*0060*/  LDCU UR8, c[0x0][0x3a4] ;  /* 0x00007480ff0877ac */ /* 0x000ee80008000800 */
[----:B------:R-:W1:Y:S08]  /*0070*/  S2UR UR6, SR_CTAID.Y ;  /* 0x00000000000679c3 */ /* 0x000e700000002600 */
[----:B------:R-:W0:Y:S01]  /*0080*/  LDC R2, c[0x0][0x360] ;  /* 0x0000d800ff027b82 */ /* 0x000e220000000800 */
[----:B------:R-:W2:Y:S01]  /*0090*/  LDCU UR7, c[0x0][0x364] ;  /* 0x00006c80ff0777ac */ /* 0x000ea20008000800 */
[----:B---3--:R-:W-:Y:S01]  /*00a0*/  IMAD.U32 R0, RZ, RZ, UR8 ;  /* 0x00000008ff007e24 */ /* 0x008fe2000f8e00ff */
[----:B-1----:R-:W-:-:S06]  /*00b0*/  UIMAD UR4, UR4, UR5, UR6 ;  /* 0x00000005040472a4 */ /* 0x002fcc000f8e0206 */
[----:B0-----:R-:W-:-:S04]  /*00c0*/  IMAD R2, R2, UR4, R3 ;  /* 0x0000000402027c24 */ /* 0x001fc8000f8e0203 */
[----:B--2---:R-:W-:-:S05]  /*00d0*/  IMAD R2, R2, UR7, R5 ;  /* 0x0000000702027c24 */ /* 0x004fca000f8e0205 */
[----:B------:R-:W-:-:S04]  /*00e0*/  SHF.R.S32.HI R3, RZ, 0x1f, R2 ;  /* 0x0000001fff037819 */ /* 0x000fc80000011402 */
[----:B------:R-:W-:-:S04]  /*00f0*/  LOP3.LUT R4, R3, R0, RZ, 0xfc, !PT ;  /* 0x0000000003047212 */ /* 0x000fc800078efcff */
[----:B------:R-:W-:-:S13]  /*0100*/  ISETP.NE.U32.AND P0, PT, R4, RZ, PT ;  /* 0x000000ff0400720c */ /* 0x000fda0003f05070 */
[----:B------:R-:W-:Y:S05]  /*0110*/  @P0 BRA `(.L_x_1) ;  /* 0x0000000000600947 */ /* 0x000fea0003800000 */
[----:B------:R-:W0:Y:S02]  /*0120*/  LDCU UR4, c[0x0][0x3a0] ;  /* 0x00007400ff0477ac */ /* 0x000e240008000800 */
[----:B0-----:R-:W-:-:S04]  /*0130*/  IMAD.U32 R9, RZ, RZ, UR4 ;  /* 0x00000004ff097e24 */ /* 0x001fc8000f8e00ff */
[----:B------:R-:W0:Y:S01]  /*0140*/  I2F.U32.RP R3, R9 ;  /* 0x0000000900037306 */ /* 0x000e220000209000 */
[----:B------:R-:W-:-:S07]  /*0150*/  ISETP.NE.U32.AND P2, PT, R9, RZ, PT ;  /* 0x000000ff0900720c */ /* 0x000fce0003f45070 */
[----:B0-----:R-:W0:Y:S02]  /*0160*/  MUFU.RCP R3, R3 ;  /* 0x0000000300037308 */ /* 0x001e240000001000 */
[----:B0-----:R-:W-:-:S06]  /*0170*/  VIADD R4, R3, 0xffffffe ;  /* 0x0ffffffe03047836 */ /* 0x001fcc0000000000 */
[----:B------:R0:W1:Y:S02]  /*0180*/  F2I.FTZ.U32.TRUNC.NTZ R5, R4 ;  /* 0x0000000400057305 */ /* 0x000064000021f000 */
[----:B0-----:R-:W-:Y:S02]  /*0190*/  IMAD.MOV.U32 R4, RZ, RZ, RZ ;  /* 0x000000ffff047224 */ /* 0x001fe400078e00ff */
[----:B-1----:R-:W-:-:S05]  /*01a0*/  IMAD R6, R5, R9, RZ ;  /* 0x0000000905067224 */ /* 0x002fca00078e02ff */
[----:B------:R-:W-:-:S05]  /*01b0*/  IADD3 R7, PT, PT, -R6, RZ, RZ ;  /* 0x000000ff06077210 */ /* 0x000fca0007ffe1ff */
[----:B------:R-:W-:-:S04]  /*01c0*/  IMAD.HI.U32 R5, R5, R7, R4 ;  /* 0x0000000705057227 */ /* 0x000fc800078e0004 */
[----:B------:R-:W-:Y:S02]  /*01d0*/  IMAD.MOV.U32 R7, RZ, RZ, RZ ;  /* 0x000000ffff077224 */ /* 0x000fe400078e00ff */
[----:B------:R-:W-:-:S04]  /*01e0*/  IMAD.HI.U32 R5, R5, R2, RZ ;  /* 0x0000000205057227 */ /* 0x000fc800078e00ff */
[----:B------:R-:W-:-:S04]  /*01f0*/  IMAD.MOV R6, RZ, RZ, -R5 ;  /* 0x000000ffff067224 */ /* 0x000fc800078e0a05 */
[----:B------:R-:W-:-:S05]  /*0200*/  IMAD R6, R9, R6, R2 ;  /* 0x0000000609067224 */ /* 0x000fca00078e0202 */
[----:B------:R-:W-:-:S13]  /*0210*/  ISETP.GE.U32.AND P0, PT, R6, R9, PT ;  /* 0x000000090600720c */ /* 0x000fda0003f06070 */
[----:B------:R-:W-:Y:S01]  /*0220*/  @P0 IMAD.IADD R6, R6, 0x1, -R9 ;  /* 0x0000000106060824 */ /* 0x000fe200078e0a09 */
[----:B------:R-:W-:-:S04]  /*0230*/  @P0 IADD3 R5, PT, PT, R5, 0x1, RZ ;  /* 0x0000000105050810 */ /* 0x000fc80007ffe0ff */
[----:B------:R-:W-:-:S13]  /*0240*/  ISETP.GE.U32.AND P1, PT, R6, R9, PT ;  /* 0x000000090600720c */ /* 0x000fda0003f26070 */
[----:B------:R-:W-:Y:S01]  /*0250*/  @P1 VIADD R5, R5, 0x1 ;  /* 0x0000000105051836 */ /* 0x000fe20000000000 */
[----:B------:R-:W-:-:S05]  /*0260*/  @!P2 LOP3.LUT R5, RZ, R9, RZ, 0x33, !PT ;  /* 0x00000009ff05a212 */ /* 0x000fca00078e33ff */
[----:B------:R-:W-:-:S04]  /*0270*/  IMAD.MOV R6, RZ, RZ, -R5 ;  /* 0x000000ffff067224 */ /* 0x000fc800078e0a05 */
[----:B------:R-:W-:Y:S01]  /*0280*/  IMAD R6, R9, R6, R2 ;  /* 0x0000000609067224 */ /* 0x000fe200078e0202 */
[----:B------:R-:W-:Y:S06]  /*0290*/  BRA `(.L_x_2) ;  /* 0x0000000000307947 */ /* 0x000fec0003800000 */
.L_x_1:
[----:B------:R-:W-:-:S07]  /*02a0*/  MOV R0, 0x2c0 ;  /* 0x000002c000007802 */ /* 0x000fce0000000f00 */
[----:B------:R-:W-:Y:S05]  /*02b0*/  CALL.REL.NOINC `($__internal_0_$__cuda_sm20_div_s64) ;  /* 0x0000000000e87944 */ /* 0x000fea0003c00000 */
[----:B------:R-:W0:Y:S01]  /*02c0*/  LDCU.64 UR4, c[0x0][0x3a0] ;  /* 0x00007400ff0477ac */ /* 0x000e220008000a00 */
[----:B------:R-:W-:-:S04]  /*02d0*/  IADD3 R4, P0, PT, RZ, -R8, RZ ;  /* 0x80000008ff047210 */ /* 0x000fc80007f1e0ff */
[----:B------:R-:W-:Y:S01]  /*02e0*/  IADD3.X R6, PT, PT, RZ, ~R6, RZ, P0, !PT ;  /* 0x80000006ff067210 */ /* 0x000fe200007fe4ff */
[----:B0-----:R-:W-:Y:S02]  /*02f0*/  IMAD.U32 R9, RZ, RZ, UR4 ;  /* 0x00000004ff097e24 */ /* 0x001fe4000f8e00ff */
[----:B------:R-:W-:Y:S02]  /*0300*/  IMAD.U32 R0, RZ, RZ, UR5 ;  /* 0x00000005ff007e24 */ /* 0x000fe4000f8e00ff */
[-C--:B------:R-:W-:Y:S02]  /*0310*/  IMAD R5, R6, R9.reuse, RZ ;  /* 0x0000000906057224 */ /* 0x080fe400078e02ff */
[----:B------:R-:W-:-:S04]  /*0320*/  IMAD.WIDE.U32 R6, R4, R9, R2 ;  /* 0x0000000904067225 */ /* 0x000fc800078e0002 */
[----:B------:R-:W-:Y:S02]  /*0330*/  IMAD R3, R4, R0, R5 ;  /* 0x0000000004037224 */ /* 0x000fe400078e0205 */
[----:B------:R-:W-:-:S03]  /*0340*/  IMAD.MOV.U32 R5, RZ, RZ, R8 ;  /* 0x000000ffff057224 */ /* 0x000fc600078e0008 */
[----:B------:R-:W-:-:S07]  /*0350*/  IADD3 R7, PT, PT, R7, R3, RZ ;  /* 0x0000000307077210 */ /* 0x000fce0007ffe0ff */
.L_x_2:
[----:B------:R-:W-:Y:S05]  /*0360*/  BSYNC.RECONVERGENT B0 ;  /* 0x0000000000007941 */ /* 0x000fea0003800200 */
.L_x_0:
[----:B------:R-:W0:Y:S01]  /*0370*/  LDCU.64 UR6, c[0x0][0x398] ;  /* 0x00007300ff0677ac */ /* 0x000e220008000a00 */
[----:B------:R-:W-:Y:S02]  /*0380*/  SHF.R.S32.HI R3, RZ, 0x1f, R5 ;  /* 0x0000001fff037819 */ /* 0x000fe40000011405 */
[----:B0-----:R-:W-:-:S04]  /*0390*/  ISETP.GE.U32.AND P0, PT, R5, UR6, PT ;  /* 0x0000000605007c0c */ /* 0x001fc8000bf06070 */
[----:B------:R-:W-:-:S04]  /*03a0*/  ISETP.GE.AND.EX P0, PT, R3, UR7, PT, P0 ;  /* 0x0000000703007c0c */ /* 0x000fc8000bf06300 */
[----:B------:R-:W-:-:S13]  /*03b0*/  ISETP.LT.OR P0, PT, R0, RZ, P0 ;  /* 0x000000ff0000720c */ /* 0x000fda0000701670 */
[----:B------:R-:W-:Y:S05]  /*03c0*/  @P0 EXIT ;  /* 0x000000000000094d */ /* 0x000fea0003800000 */
[----:B------:R-:W0:Y:S01]  /*03d0*/  LDCU.128 UR8, c[0x0][0x380] ;  /* 0x00007000ff0877ac */ /* 0x000e220008000c00 */
[-C--:B------:R-:W-:Y:S02]  /*03e0*/  IMAD R2, R3, R9.reuse, RZ ;  /* 0x0000000903027224 */ /* 0x080fe400078e02ff */
[C---:B------:R-:W-:Y:S01]  /*03f0*/  IMAD.WIDE.U32 R8, R5.reuse, R9, R6 ;  /* 0x0000000905087225 */ /* 0x040fe200078e0006 */
[----:B------:R-:W1:Y:S03]  /*0400*/  LDCU.64 UR4, c[0x0][0x358] ;  /* 0x00006b00ff0477ac */ /* 0x000e660008000a00 */
[----:B------:R-:W-:Y:S02]  /*0410*/  IMAD R11, R5, R0, R2 ;  /* 0x00000000050b7224 */ /* 0x000fe400078e0202 */
[----:B------:R-:W-:Y:S02]  /*0420*/  IMAD.SHL.U32 R20, R8, 0x8, RZ ;  /* 0x0000000808147824 */ /* 0x000fe400078e00ff */
[----:B------:R-:W-:-:S05]  /*0430*/  IMAD.IADD R9, R9, 0x1, R11 ;  /* 0x0000000109097824 */ /* 0x000fca00078e020b */
[----:B------:R-:W-:Y:S02]  /*0440*/  SHF.L.U64.HI R0, R8, 0x3, R9 ;  /* 0x0000000308007819 */ /* 0x000fe40000010209 */
[C---:B0-----:R-:W-:Y:S02]  /*0450*/  IADD3 R10, P0, PT, R20.reuse, UR8, RZ ;  /* 0x00000008140a7c10 */ /* 0x041fe4000ff1e0ff */
[----:B------:R-:W-:Y:S02]  /*0460*/  IADD3 R14, P1, PT, R20, UR10, RZ ;  /* 0x0000000a140e7c10 */ /* 0x000fe4000ff3e0ff */
[C---:B------:R-:W-:Y:S01]  /*0470*/  IADD3.X R11, PT, PT, R0.reuse, UR9, RZ, P0, !PT ;  /* 0x00000009000b7c10 */ /* 0x040fe200087fe4ff */
[----:B------:R-:W0:Y:S01]  /*0480*/  LDCU.64 UR8, c[0x0][0x3a8] ;  /* 0x00007500ff0877ac */ /* 0x000e220008000a00 */
[----:B------:R-:W-:-:S03]  /*0490*/  IADD3.X R15, PT, PT, R0, UR11, RZ, P1, !PT ;  /* 0x0000000b000f7c10 */ /* 0x000fc60008ffe4ff */
[----:B-1----:R-:W2:Y:S04]  /*04a0*/  LDG.E.64 R12, desc[UR4][R10.64] ;  /* 0x000000040a0c7981 */ /* 0x002ea8000c1e1b00 */
[----:B------:R-:W2:Y:S01]  /*04b0*/  LDG.E.64 R16, desc[UR4][R14.64] ;  /* 0x000000040e107981 */ /* 0x000ea2000c1e1b00 */
[----:B0-----:R-:W-:-:S04]  /*04c0*/  IADD3 R8, P1, PT, R20, UR8, RZ ;  /* 0x0000000814087c10 */ /* 0x001fc8000ff3e0ff */
[----:B------:R-:W-:Y:S01]  /*04d0*/  IADD3.X R9, PT, PT, R0, UR9, RZ, P1, !PT ;  /* 0x0000000900097c10 */ /* 0x000fe20008ffe4ff */
[----:B------:R-:W0:Y:S01]  /*04e0*/  LDCU.64 UR8, c[0x0][0x3b0] ;  /* 0x00007600ff0877ac */ /* 0x000e220008000a00 */
[----:B--2---:R-:W-:-:S05]  /*04f0*/  IADD3 R18, P0, PT, R12, R16, RZ ;  /* 0x000000100c127210 */ /* 0x004fca0007f1e0ff */
[----:B------:R-:W-:-:S05]  /*0500*/  IMAD.X R19, R13, 0x1, R17, P0 ;  /* 0x000000010d137824 */ /* 0x000fca00000e0611 */
[----:B------:R-:W-:Y:S04]  /*0510*/  STG.E.64 desc[UR4][R8.64], R18 ;  /* 0x0000001208007986 */ /* 0x000fe8000c101b04 */
[----:B------:R-:W2:Y:S04]  /*0520*/  LDG.E.64 R12, desc[UR4][R14.64] ;  /* 0x000000040e0c7981 */ /* 0x000ea8000c1e1b00 */
[----:B------:R-:W2:Y:S01]  /*0530*/  LDG.E.64 R16, desc[UR4][R10.64] ;  /* 0x000000040a107981 */ /* 0x000ea2000c1e1b00 */
[----:B0-----:R-:W-:-:S04]  /*0540*/  IADD3 R20, P1, PT, R20, UR8, RZ ;  /* 0x0000000814147c10 */ /* 0x001fc8000ff3e0ff */
[----:B------:R-:W-:Y:S01]  /*0550*/  IADD3.X R21, PT, PT, R0, UR9, RZ, P1, !PT ;  /* 0x0000000900157c10 */ /* 0x000fe20008ffe4ff */
[----:B------:R-:W0:Y:S01]  /*0560*/  LDCU.64 UR8, c[0x0][0x390] ;  /* 0x00007200ff0877ac */ /* 0x000e220008000a00 */
[----:B--2---:R-:W-:-:S04]  /*0570*/  IADD3 R16, P0, PT, R12, -R16, RZ ;  /* 0x800000100c107210 */ /* 0x004fc80007f1e0ff */
[----:B------:R-:W-:-:S05]  /*0580*/  IADD3.X R17, PT, PT, R13, ~R17, RZ, P0, !PT ;  /* 0x800000110d117210 */ /* 0x000fca00007fe4ff */
[----:B------:R-:W-:Y:S04]  /*0590*/  STG.E.64 desc[UR4][R20.64], R16 ;  /* 0x0000001014007986 */ /* 0x000fe8000c101b04 */
[----:B------:R-:W2:Y:S01]  /*05a0*/  LDG.E.64 R12, desc[UR4][R8.64] ;  /* 0x00000004080c7981 */ /* 0x000ea2000c1e1b00 */
[----:B------:R-:W-:Y:S02]  /*05b0*/  IMAD R7, R7, UR6, RZ ;  /* 0x0000000607077c24 */ /* 0x000fe4000f8e02ff */
[----:B------:R-:W-:Y:S02]  /*05c0*/  IMAD.MOV.U32 R2, RZ, RZ, R5 ;  /* 0x000000ffff027224 */ /* 0x000fe400078e0005 */
[C---:B------:R-:W-:Y:S02]  /*05d0*/  IMAD R7, R6.reuse, UR7, R7 ;  /* 0x0000000706077c24 */ /* 0x040fe4000f8e0207 */
[----:B------:R-:W-:-:S04]  /*05e0*/  IMAD.WIDE.U32 R2, R6, UR6, R2 ;  /* 0x0000000606027c25 */ /* 0x000fc8000f8e0002 */
[----:B------:R-:W-:Y:S01]  /*05f0*/  IMAD.IADD R3, R3, 0x1, R7 ;  /* 0x0000000103037824 */ /* 0x000fe200078e0207 */
[----:B0-----:R-:W-:-:S04]  /*0600*/  LEA R6, P1, R2, UR8, 0x3 ;  /* 0x0000000802067c11 */ /* 0x001fc8000f8218ff */
[----:B------:R-:W-:Y:S02]  /*0610*/  LEA.HI.X R7, R2, UR9, R3, 0x3, P1 ;  /* 0x0000000902077c11 */ /* 0x000fe400088f1c03 */
[----:B--2---:R-:W-:-:S05]  /*0620*/  IADD3 R4, P0, PT, R12, -R16, RZ ;  /* 0x800000100c047210 */ /* 0x004fca0007f1e0ff */
[----:B------:R-:W-:-:S05]  /*0630*/  IMAD.X R5, R13, 0x1, ~R17, P0 ;  /* 0x000000010d057824 */ /* 0x000fca00000e0e11 */
[----:B------:R-:W-:Y:S01]  /*0640*/  STG.E.64 desc[UR4][R6.64], R4 ;  /* 0x0000000406007986 */ /* 0x000fe2000c101b04 */
[----:B------:R-:W-:Y:S05]  /*0650*/  EXIT ;  /* 0x000000000000794d */ /* 0x000fea0003800000 */
        .weak           $__internal_0_$__cuda_sm20_div_s64
        .type           $__internal_0_$__cuda_sm20_div_s64,@function
        .size           $__internal_0_$__cuda_sm20_div_s64,(.L_x_14 - $__internal_0_$__cuda_sm20_div_s64)
$__internal_0_$__cuda_sm20_div_s64:
[----:B------:R-:W0:Y:S01]  /*0660*/  LDCU.64 UR6, c[0x0][0x3a0] ;  /* 0x00007400ff0677ac */ /* 0x000e220008000a00 */
[----:B------:R-:W-:Y:S01]  /*0670*/  ISETP.GE.AND P3, PT, R3, RZ, PT ;  /* 0x000000ff0300720c */ /* 0x000fe20003f66270 */
[----:B0-----:R-:W-:Y:S02]  /*0680*/  UIADD3 UR4, UP1, UPT, URZ, -UR6, URZ ;  /* 0x80000006ff047290 */ /* 0x001fe4000ff3e0ff */
[----:B------:R-:W-:Y:S02]  /*0690*/  UISETP.GE.AND UP0, UPT, UR7, URZ, UPT ;  /* 0x000000ff0700728c */ /* 0x000fe4000bf06270 */
[----:B------:R-:W-:Y:S02]  /*06a0*/  UIADD3.X UR5, UPT, UPT, URZ, ~UR7, URZ, UP1, !UPT ;  /* 0x80000007ff057290 */ /* 0x000fe40008ffe4ff */
[----:B------:R-:W-:Y:S02]  /*06b0*/  USEL UR4, UR4, UR6, !UP0 ;  /* 0x0000000604047287 */ /* 0x000fe4000c000000 */
[----:B------:R-:W-:-:S09]  /*06c0*/  USEL UR5, UR5, UR7, !UP0 ;  /* 0x0000000705057287 */ /* 0x000fd2000c000000 */
[----:B------:R-:W0:Y:S08]  /*06d0*/  I2F.U64.RP R8, UR4 ;  /* 0x0000000400087d12 */ /* 0x000e300008309000 */
[----:B0-----:R-:W0:Y:S02]  /*06e0*/  MUFU.RCP R8, R8 ;  /* 0x0000000800087308 */ /* 0x001e240000001000 */
[----:B0-----:R-:W-:-:S06]  /*06f0*/  IADD3 R4, PT, PT, R8, 0x1ffffffe, RZ ;  /* 0x1ffffffe08047810 */ /* 0x001fcc0007ffe0ff */
[----:B------:R-:W0:Y:S02]  /*0700*/  F2I.U64.TRUNC R4, R4 ;  /* 0x0000000400047311 */ /* 0x000e24000020d800 */
[----:B0-----:R-:W-:-:S04]  /*0710*/  IMAD.WIDE.U32 R6, R4, UR4, RZ ;  /* 0x0000000404067c25 */ /* 0x001fc8000f8e00ff */
[----:B------:R-:W-:Y:S01]  /*0720*/  IMAD R7, R4, UR5, R7 ;  /* 0x0000000504077c24 */ /* 0x000fe2000f8e0207 */
[----:B------:R-:W-:-:S03]  /*0730*/  IADD3 R9, P0, PT, RZ, -R6, RZ ;  /* 0x80000006ff097210 */ /* 0x000fc60007f1e0ff */
[----:B------:R-:W-:Y:S02]  /*0740*/  IMAD R7, R5, UR4, R7 ;  /* 0x0000000405077c24 */ /* 0x000fe4000f8e0207 */
[----:B------:R-:W-:-:S04]  /*0750*/  IMAD.HI.U32 R6, R4, R9, RZ ;  /* 0x0000000904067227 */ /* 0x000fc800078e00ff */
[----:B------:R-:W-:Y:S02]  /*0760*/  IMAD.X R11, RZ, RZ, ~R7, P0 ;  /* 0x000000ffff0b7224 */ /* 0x000fe400000e0e07 */
[----:B------:R-:W-:Y:S02]  /*0770*/  IMAD.MOV.U32 R7, RZ, RZ, R4 ;  /* 0x000000ffff077224 */ /* 0x000fe400078e0004 */
[-C--:B------:R-:W-:Y:S02]  /*0780*/  IMAD R13, R5, R11.reuse, RZ ;  /* 0x0000000b050d7224 */ /* 0x080fe400078e02ff */
[----:B------:R-:W-:-:S04]  /*0790*/  IMAD.WIDE.U32 R6, P0, R4, R11, R6 ;  /* 0x0000000b04067225 */ /* 0x000fc80007800006 */
[----:B------:R-:W-:-:S04]  /*07a0*/  IMAD.HI.U32 R11, R5, R11, RZ ;  /* 0x0000000b050b7227 */ /* 0x000fc800078e00ff */
[----:B------:R-:W-:-:S05]  /*07b0*/  IMAD.HI.U32 R6, P1, R5, R9, R6 ;  /* 0x0000000905067227 */ /* 0x000fca0007820006 */
[----:B------:R-:W-:Y:S01]  /*07c0*/  IADD3 R7, P2, PT, R13, R6, RZ ;  /* 0x000000060d077210 */ /* 0x000fe20007f5e0ff */
[----:B------:R-:W-:Y:S01]  /*07d0*/  IMAD.X R6, R11, 0x1, R5, P0 ;  /* 0x000000010b067824 */ /* 0x000fe200000e0605 */
[----:B------:R-:W-:-:S03]  /*07e0*/  IADD3 R11, P4, PT, RZ, -R2, RZ ;  /* 0x80000002ff0b7210 */ /* 0x000fc60007f9e0ff */
[----:B------:R-:W-:Y:S01]  /*07f0*/  IMAD.WIDE.U32 R4, R7, UR4, RZ ;  /* 0x0000000407047c25 */ /* 0x000fe2000f8e00ff */
[----:B------:R-:W-:Y:S02]  /*0800*/  IADD3.X R9, PT, PT, RZ, RZ, R6, P2, P1 ;  /* 0x000000ffff097210 */ /* 0x000fe400017e2406 */
[----:B------:R-:W-:Y:S01]  /*0810*/  SEL R11, R11, R2, !P3 ;  /* 0x000000020b0b7207 */ /* 0x000fe20005800000 */
[----:B------:R-:W-:Y:S01]  /*0820*/  IMAD R6, R7, UR5, R5 ;  /* 0x0000000507067c24 */ /* 0x000fe2000f8e0205 */
[----:B------:R-:W-:-:S03]  /*0830*/  IADD3 R5, P0, PT, RZ, -R4, RZ ;  /* 0x80000004ff057210 */ /* 0x000fc60007f1e0ff */
[----:B------:R-:W-:Y:S02]  /*0840*/  IMAD R4, R9, UR4, R6 ;  /* 0x0000000409047c24 */ /* 0x000fe4000f8e0206 */
[----:B------:R-:W-:-:S03]  /*0850*/  IMAD.HI.U32 R6, R7, R5, RZ ;  /* 0x0000000507067227 */ /* 0x000fc600078e00ff */
[----:B------:R-:W-:-:S05]  /*0860*/  IADD3.X R4, PT, PT, RZ, ~R4, RZ, P0, !PT ;  /* 0x80000004ff047210 */ /* 0x000fca00007fe4ff */
[----:B------:R-:W-:-:S04]  /*0870*/  IMAD.WIDE.U32 R6, P0, R7, R4, R6 ;  /* 0x0000000407067225 */ /* 0x000fc80007800006 */
[----:B------:R-:W-:-:S04]  /*0880*/  IMAD.HI.U32 R7, P1, R9, R5, R6 ;  /* 0x0000000509077227 */ /* 0x000fc80007820006 */
[CC--:B------:R-:W-:Y:S02]  /*0890*/  IMAD R6, R9.reuse, R4.reuse, RZ ;  /* 0x0000000409067224 */ /* 0x0c0fe400078e02ff */
[----:B------:R-:W-:-:S03]  /*08a0*/  IMAD.HI.U32 R4, R9, R4, RZ ;  /* 0x0000000409047227 */ /* 0x000fc600078e00ff */
[----:B------:R-:W-:Y:S01]  /*08b0*/  IADD3 R7, P2, PT, R6, R7, RZ ;  /* 0x0000000706077210 */ /* 0x000fe20007f5e0ff */
[----:B------:R-:W-:Y:S02]  /*08c0*/  IMAD.X R5, RZ, RZ, ~R3, P4 ;  /* 0x000000ffff057224 */ /* 0x000fe400020e0e03 */
[----:B------:R-:W-:Y:S02]  /*08d0*/  IMAD.X R9, R4, 0x1, R9, P0 ;  /* 0x0000000104097824 */ /* 0x000fe400000e0609 */
[----:B------:R-:W-:Y:S01]  /*08e0*/  IMAD.HI.U32 R4, R7, R11, RZ ;  /* 0x0000000b07047227 */ /* 0x000fe200078e00ff */
[----:B------:R-:W-:Y:S02]  /*08f0*/  SEL R10, R5, R3, !P3 ;  /* 0x00000003050a7207 */ /* 0x000fe40005800000 */
[----:B------:R-:W-:Y:S01]  /*0900*/  IADD3.X R9, PT, PT, RZ, RZ, R9, P2, P1 ;  /* 0x000000ffff097210 */ /* 0x000fe200017e2409 */
[----:B------:R-:W-:Y:S02]  /*0910*/  IMAD.MOV.U32 R5, RZ, RZ, RZ ;  /* 0x000000ffff057224 */ /* 0x000fe400078e00ff */
[----:B------:R-:W-:-:S04]  /*0920*/  IMAD.WIDE.U32 R4, R7, R10, R4 ;  /* 0x0000000a07047225 */ /* 0x000fc800078e0004 */
[C---:B------:R-:W-:Y:S02]  /*0930*/  IMAD R7, R9.reuse, R10, RZ ;  /* 0x0000000a09077224 */ /* 0x040fe400078e02ff */
[----:B------:R-:W-:-:S04]  /*0940*/  IMAD.HI.U32 R4, P0, R9, R11, R4 ;  /* 0x0000000b09047227 */ /* 0x000fc80007800004 */
[----:B------:R-:W-:Y:S01]  /*0950*/  IMAD.HI.U32 R6, R9, R10, RZ ;  /* 0x0000000a09067227 */ /* 0x000fe200078e00ff */
[----:B------:R-:W-:-:S04]  /*0960*/  IADD3 R7, P1, PT, R7, R4, RZ ;  /* 0x0000000407077210 */ /* 0x000fc80007f3e0ff */
[----:B------:R-:W-:Y:S01]  /*0970*/  IADD3.X R6, PT, PT, R6, RZ, RZ, P0, !PT ;  /* 0x000000ff06067210 */ /* 0x000fe200007fe4ff */
[----:B------:R-:W-:-:S04]  /*0980*/  IMAD.WIDE.U32 R4, R7, UR4, RZ ;  /* 0x0000000407047c25 */ /* 0x000fc8000f8e00ff */
[----:B------:R-:W-:Y:S01]  /*0990*/  IMAD.X R6, RZ, RZ, R6, P1 ;  /* 0x000000ffff067224 */ /* 0x000fe200008e0606 */
[----:B------:R-:W-:Y:S01]  /*09a0*/  IADD3 R11, P1, PT, -R4, R11, RZ ;  /* 0x0000000b040b7210 */ /* 0x000fe20007f3e1ff */
[C---:B------:R-:W-:Y:S01]  /*09b0*/  IMAD R5, R7.reuse, UR5, R5 ;  /* 0x0000000507057c24 */ /* 0x040fe2000f8e0205 */
[----:B------:R-:W-:Y:S02]  /*09c0*/  IADD3 R4, P2, PT, R7, 0x1, RZ ;  /* 0x0000000107047810 */ /* 0x000fe40007f5e0ff */
[----:B------:R-:W-:Y:S01]  /*09d0*/  ISETP.GE.U32.AND P0, PT, R11, UR4, PT ;  /* 0x000000040b007c0c */ /* 0x000fe2000bf06070 */
[----:B------:R-:W-:-:S04]  /*09e0*/  IMAD R5, R6, UR4, R5 ;  /* 0x0000000406057c24 */ /* 0x000fc8000f8e0205 */
[----:B------:R-:W-:Y:S01]  /*09f0*/  IMAD.X R10, R10, 0x1, ~R5, P1 ;  /* 0x000000010a0a7824 */ /* 0x000fe200008e0e05 */
[----:B------:R-:W-:Y:S02]  /*0a00*/  IADD3 R8, P1, PT, R11, -UR4, RZ ;  /* 0x800000040b087c10 */ /* 0x000fe4000ff3e0ff */
[----:B------:R-:W-:Y:S02]  /*0a10*/  IADD3.X R5, PT, PT, RZ, R6, RZ, P2, !PT ;  /* 0x00000006ff057210 */ /* 0x000fe400017fe4ff */
[C---:B------:R-:W-:Y:S02]  /*0a20*/  ISETP.GE.U32.AND.EX P0, PT, R10.reuse, UR5, PT, P0 ;  /* 0x000000050a007c0c */ /* 0x040fe4000bf06100 */
[----:B------:R-:W-:Y:S02]  /*0a30*/  IADD3.X R9, PT, PT, R10, ~UR5, RZ, P1, !PT ;  /* 0x800000050a097c10 */ /* 0x000fe40008ffe4ff */
[----:B------:R-:W-:Y:S02]  /*0a40*/  SEL R8, R8, R11, P0 ;  /* 0x0000000b08087207 */ /* 0x000fe40000000000 */
[----:B------:R-:W-:-:S02]  /*0a50*/  SEL R7, R4, R7, P0 ;  /* 0x0000000704077207 */ /* 0x000fc40000000000 */
[----:B------:R-:W-:Y:S02]  /*0a60*/  SEL R9, R9, R10, P0 ;  /* 0x0000000a09097207 */ /* 0x000fe40000000000 */
[----:B------:R-:W-:Y:S02]  /*0a70*/  ISETP.GE.U32.AND P1, PT, R8, UR4, PT ;  /* 0x0000000408007c0c */ /* 0x000fe4000bf26070 */
[----:B------:R-:W-:Y:S02]  /*0a80*/  SEL R5, R5, R6, P0 ;  /* 0x0000000605057207 */ /* 0x000fe40000000000 */
[----:B------:R-:W-:Y:S02]  /*0a90*/  IADD3 R8, P2, PT, R7, 0x1, RZ ;  /* 0x0000000107087810 */ /* 0x000fe40007f5e0ff */
[----:B------:R-:W-:Y:S02]  /*0aa0*/  ISETP.GE.U32.AND.EX P0, PT, R9, UR5, PT, P1 ;  /* 0x0000000509007c0c */ /* 0x000fe4000bf06110 */
[----:B------:R-:W-:Y:S01]  /*0ab0*/  LOP3.LUT R4, R3, UR7, RZ, 0x3c, !PT ;  /* 0x0000000703047c12 */ /* 0x000fe2000f8e3cff */
[----:B------:R-:W-:Y:S01]  /*0ac0*/  IMAD.X R6, RZ, RZ, R5, P2 ;  /* 0x000000ffff067224 */ /* 0x000fe200010e0605 */
[----:B------:R-:W-:-:S02]  /*0ad0*/  SEL R8, R8, R7, P0 ;  /* 0x0000000708087207 */ /* 0x000fc40000000000 */
[----:B------:R-:W-:Y:S02]  /*0ae0*/  ISETP.GE.AND P1, PT, R4, RZ, PT ;  /* 0x000000ff0400720c */ /* 0x000fe40003f26270 */
[----:B------:R-:W-:Y:S02]  /*0af0*/  SEL R6, R6, R5, P0 ;  /* 0x0000000506067207 */ /* 0x000fe40000000000 */
[-C--:B------:R-:W-:Y:S02]  /*0b00*/  IADD3 R5, P2, PT, RZ, -R8.reuse, RZ ;  /* 0x80000008ff057210 */ /* 0x080fe40007f5e0ff */
[----:B------:R-:W-:Y:S02]  /*0b10*/  ISETP.NE.U32.AND P0, PT, RZ, UR6, PT ;  /* 0x00000006ff007c0c */ /* 0x000fe4000bf05070 */
[----:B------:R-:W-:Y:S01]  /*0b20*/  SEL R8, R5, R8, !P1 ;  /* 0x0000000805087207 */ /* 0x000fe20004800000 */
[----:B------:R-:W-:Y:S01]  /*0b30*/  IMAD.X R7, RZ, RZ, ~R6, P2 ;  /* 0x000000ffff077224 */ /* 0x000fe200010e0e06 */
[----:B------:R-:W-:Y:S01]  /*0b40*/  MOV R4, R0 ;  /* 0x0000000000047202 */ /* 0x000fe20000000f00 */
[----:B------:R-:W-:Y:S01]  /*0b50*/  IMAD.MOV.U32 R5, RZ, RZ, 0x0 ;  /* 0x00000000ff057424 */ /* 0x000fe200078e00ff */
[----:B------:R-:W-:-:S02]  /*0b60*/  ISETP.NE.AND.EX P0, PT, RZ, UR7, PT, P0 ;  /* 0x00000007ff007c0c */ /* 0x000fc4000bf05300 */
[----:B------:R-:W-:Y:S02]  /*0b70*/  SEL R6, R7, R6, !P1 ;  /* 0x0000000607067207 */ /* 0x000fe40004800000 */
[----:B------:R-:W-:Y:S02]  /*0b80*/  SEL R8, R8, 0xffffffff, P0 ;  /* 0xffffffff08087807 */ /* 0x000fe40000000000 */
[----:B------:R-:W-:Y:S01]  /*0b90*/  SEL R6, R6, 0xffffffff, P0 ;  /* 0xffffffff06067807 */ /* 0x000fe20000000000 */
[----:B------:R-:W-:Y:S06]  /*0ba0*/  RET.REL.NODEC R4 `(_Z18per_element_kernelPlS_S_llS_S_) ;  /* 0xfffffff404147950 */ /* 0x000fec0003c3ffff */
.L_x_3:
[----:B------:R-:W-:-:S00]  /*0bb0*/  BRA `(.L_x_3) ;  /* 0xfffffffc00fc7947 */ /* 0x000fc0000383ffff */
[----:B------:R-:W-:-:S00]  /*0bc0*/  NOP ;  /* 0x0000000000007918 */ /* 0x000fc00000000000 */
        /* <DEDUP_REMOVED lines=11> */
.L_x_14:


//--------------------- .text._Z21per_column_row_kernelPlS_S_llS_S_ --------------------------
	.section	.text._Z21per_column_row_kernelPlS_S_llS_S_,"ax",@progbits
	.align	128
        .global         _Z21per_column_row_kernelPlS_S_llS_S_
        .type           _Z21per_column_row_kernelPlS_S_llS_S_,@function
        .size           _Z21per_column_row_kernelPlS_S_llS_S_,(.L_x_16 - _Z21per_column_row_kernelPlS_S_llS_S_)
        .other          _Z21per_column_row_kernelPlS_S_llS_S_,@"STO_CUDA_ENTRY STV_DEFAULT"
_Z21per_column_row_kernelPlS_S_llS_S_:
.text._Z21per_column_row_kernelPlS_S_llS_S_:
[----:B------:R-:W-:Y:S01]  /*0000*/  LDC R1, c[0x0][0x37c] ;  /* 0x0000df00ff017b82 */ /* 0x000fe20000000800 */
[----:B------:R-:W0:Y:S07]  /*0010*/  S2R R3, SR_TID.X ;  /* 0x0000000000037919 */ /* 0x000e2e0000002100 */
[----:B------:R-:W0:Y:S01]  /*0020*/  S2UR UR4, SR_CTAID.X ;  /* 0x00000000000479c3 */ /* 0x000e220000002500 */
[----:B------:R-:W1:Y:S01]  /*0030*/  LDCU.64 UR14, c[0x0][0x398] ;  /* 0x00007300ff0e77ac */ /* 0x000e620008000a00 */
[----:B------:R-:W2:Y:S01]  /*0040*/  S2R R5, SR_TID.Y ;  /* 0x0000000000057919 */ /* 0x000ea20000002200 */
[----:B------:R-:W3:Y:S05]  /*0050*/  LDCU.64 UR8, c[0x0][0x3a0] ;  /* 0x00007400ff0877ac */ /* 0x000eea0008000a00 */
[----:B------:R-:W0:Y:S01]  /*0060*/  LDC R2, c[0x0][0x360] ;  /* 0x0000d800ff027b82 */ /* 0x000e220000000800 */
[----:B------:R-:W2:Y:S01]  /*0070*/  LDCU UR5, c[0x0][0x364] ;  /* 0x00006c80ff0577ac */ /* 0x000ea20008000800 */
[----:B-1----:R-:W-:-:S04]  /*0080*/  UISETP.GE.U32.AND UP0, UPT, UR14, 0x1, UPT ;  /* 0x000000010e00788c */ /* 0x002fc8000bf06070 */
[----:B------:R-:W-:-:S06]  /*0090*/  UISETP.GE.AND.EX UP0, UPT, UR15, URZ, UPT, UP0 ;  /* 0x000000ff0f00728c */ /* 0x000fcc000bf06300 */
[----:B------:R-:W-:Y:S01]  /*00a0*/  PLOP3.LUT P1, PT, PT, PT, UP0, 0x80, 0x8 ;  /* 0x000000000008781c */ /* 0x000fe20003f2f008 */
[----:B0-----:R-:W-:-:S04]  /*00b0*/  IMAD R2, R2, UR4, R3 ;  /* 0x0000000402027c24 */ /* 0x001fc8000f8e0203 */
[----:B--2---:R-:W-:-:S05]  /*00c0*/  IMAD R2, R2, UR5, R5 ;  /* 0x0000000502027c24 */ /* 0x004fca000f8e0205 */
[----:B---3--:R-:W-:Y:S02]  /*00d0*/  ISETP.GE.U32.AND P0, PT, R2, UR8, PT ;  /* 0x0000000802007c0c */ /* 0x008fe4000bf06070 */
[----:B------:R-:W-:-:S04]  /*00e0*/  SHF.R.S32.HI R9, RZ, 0x1f, R2 ;  /* 0x0000001fff097819 */ /* 0x000fc80000011402 */
[----:B------:R-:W-:-:S13]  /*00f0*/  ISETP.GE.OR.EX P0, PT, R9, UR9, !P1, P0 ;  /* 0x0000000909007c0c */ /* 0x000fda000cf06700 */
[----:B------:R-:W-:Y:S05]  /*0100*/  @P0 EXIT ;  /* 0x000000000000094d */ /* 0x000fea0003800000 */
[----:B------:R-:W-:Y:S02]  /*0110*/  UISETP.GE.U32.AND UP0, UPT, UR14, 0x8, UPT ;  /* 0x000000080e00788c */ /* 0x000fe4000bf06070 */
[----:B------:R-:W-:Y:S01]  /*0120*/  IMAD R7, R9, UR14, RZ ;  /* 0x0000000e09077c24 */ /* 0x000fe2000f8e02ff */
[----:B------:R-:W-:Y:S01]  /*0130*/  UMOV UR4, URZ ;  /* 0x000000ff00047c82 */ /* 0x000fe20008000000 */
[C---:B------:R-:W-:Y:S01]  /*0140*/  IMAD.WIDE.U32 R4, R2.reuse, UR14, RZ ;  /* 0x0000000e02047c25 */ /* 0x040fe2000f8e00ff */
[----:B------:R-:W-:Y:S01]  /*0150*/  UISETP.GE.U32.AND.EX UP0, UPT, UR15, URZ, UPT, UP0 ;  /* 0x000000ff0f00728c */ /* 0x000fe2000bf06100 */
[----:B------:R-:W-:Y:S02]  /*0160*/  UMOV UR5, URZ ;  /* 0x000000ff00057c82 */ /* 0x000fe40008000000 */
[----:B------:R-:W-:Y:S01]  /*0170*/  IMAD R7, R2, UR15, R7 ;  /* 0x0000000f02077c24 */ /* 0x000fe2000f8e0207 */
[----:B------:R-:W0:Y:S03]  /*0180*/  LDCU.64 UR10, c[0x0][0x358] ;  /* 0x00006b00ff0a77ac */ /* 0x000e260008000a00 */
[----:B------:R-:W-:-:S02]  /*0190*/  IMAD.IADD R7, R5, 0x1, R7 ;  /* 0x0000000105077824 */ /* 0x000fc400078e0207 */
[----:B------:R-:W-:Y:S05]  /*01a0*/  BRA.U !UP0, `(.L_x_4) ;  /* 0x0000000d08747547 */ /* 0x000fea000b800000 */
[----:B------:R-:W1:Y:S01]  /*01b0*/  LDCU.64 UR6, c[0x0][0x390] ;  /* 0x00007200ff0677ac */ /* 0x000e620008000a00 */
[C---:B------:R-:W-:Y:S01]  /*01c0*/  SHF.L.U64.HI R0, R2.reuse, 0x3, R9 ;  /* 0x0000000302007819 */ /* 0x040fe20000010209 */
[----:B------:R-:W-:Y:S01]  /*01d0*/  IMAD.SHL.U32 R6, R2, 0x8, RZ ;  /* 0x0000000802067824 */ /* 0x000fe200078e00ff */
[----:B------:R-:W-:Y:S02]  /*01e0*/  ULOP3.LUT UR4, UR14, 0xfffffff8, URZ, 0xc0, !UPT ;  /* 0xfffffff80e047892 */ /* 0x000fe4000f8ec0ff */
[----:B------:R-:W-:Y:S01]  /*01f0*/  ULOP3.LUT UR5, UR15, 0x7fffffff, URZ, 0xc0, !UPT ;  /* 0x7fffffff0f057892 */ /* 0x000fe2000f8ec0ff */
[----:B------:R-:W2:Y:S01]  /*0200*/  LDCU.64 UR20, c[0x0][0x3a8] ;  /* 0x00007500ff1477ac */ /* 0x000ea20008000a00 */
[----:B------:R-:W3:Y:S01]  /*0210*/  LDCU.64 UR22, c[0x0][0x3b0] ;  /* 0x00007600ff1677ac */ /* 0x000ee20008000a00 */
[----:B------:R-:W4:Y:S01]  /*0220*/  LDCU.128 UR16, c[0x0][0x380] ;  /* 0x00007000ff1077ac */ /* 0x000f220008000c00 */
[----:B-1----:R-:W-:Y:S01]  /*0230*/  LEA R22, P0, R4, UR6, 0x3 ;  /* 0x0000000604167c11 */ /* 0x002fe2000f8018ff */
[----:B------:R-:W-:-:S03]  /*0240*/  UMOV UR6, UR4 ;  /* 0x0000000400067c82 */ /* 0x000fc60008000000 */
[----:B------:R-:W-:Y:S02]  /*0250*/  IADD3 R22, P1, PT, R22, 0x20, RZ ;  /* 0x0000002016167810 */ /* 0x000fe40007f3e0ff */
[----:B------:R-:W-:Y:S01]  /*0260*/  LEA.HI.X R23, R4, UR7, R7, 0x3, P0 ;  /* 0x0000000704177c11 */ /* 0x000fe200080f1c07 */
[----:B------:R-:W-:-:S04]  /*0270*/  UMOV UR7, UR5 ;  /* 0x0000000500077c82 */ /* 0x000fc80008000000 */
[----:B--234-:R-:W-:-:S07]  /*0280*/  IMAD.X R23, RZ, RZ, R23, P1 ;  /* 0x000000ffff177224 */ /* 0x01cfce00008e0617 */
.L_x_5:
[C---:B------:R-:W-:Y:S02]  /*0290*/  IADD3 R20, P0, PT, R6.reuse, UR16, RZ ;  /* 0x0000001006147c10 */ /* 0x040fe4000ff1e0ff */
[----:B------:R-:W-:Y:S02]  /*02a0*/  IADD3 R18, P1, PT, R6, UR18, RZ ;  /* 0x0000001206127c10 */ /* 0x000fe4000ff3e0ff */
[C---:B------:R-:W-:Y:S02]  /*02b0*/  IADD3.X R21, PT, PT, R0.reuse, UR17, RZ, P0, !PT ;  /* 0x0000001100157c10 */ /* 0x040fe400087fe4ff */
[----:B------:R-:W-:-:S03]  /*02c0*/  IADD3.X R19, PT, PT, R0, UR19, RZ, P1, !PT ;  /* 0x0000001300137c10 */ /* 0x000fc60008ffe4ff */
[----:B01----:R-:W2:Y:S04]  /*02d0*/  LDG.E.64 R8, desc[UR10][R20.64] ;  /* 0x0000000a14087981 */ /* 0x003ea8000c1e1b00 */
[----:B------:R-:W2:Y:S01]  /*02e0*/  LDG.E.64 R12, desc[UR10][R18.64] ;  /* 0x0000000a120c7981 */ /* 0x000ea2000c1e1b00 */
[----:B------:R-:W-:-:S04]  /*02f0*/  IADD3 R10, P1, PT, R6, UR20, RZ ;  /* 0x00000014060a7c10 */ /* 0x000fc8000ff3e0ff */
[----:B------:R-:W-:Y:S02]  /*0300*/  IADD3.X R11, PT, PT, R0, UR21, RZ, P1, !PT ;  /* 0x00000015000b7c10 */ /* 0x000fe40008ffe4ff */
[----:B--2---:R-:W-:-:S05]  /*0310*/  IADD3 R16, P0, PT, R8, R12, RZ ;  /* 0x0000000c08107210 */ /* 0x004fca0007f1e0ff */
[----:B------:R-:W-:-:S05]  /*0320*/  IMAD.X R17, R9, 0x1, R13, P0 ;  /* 0x0000000109117824 */ /* 0x000fca00000e060d */
[----:B------:R0:W-:Y:S04]  /*0330*/  STG.E.64 desc[UR10][R10.64], R16 ;  /* 0x000000100a007986 */ /* 0x0001e8000c101b0a */
[----:B------:R-:W2:Y:S04]  /*0340*/  LDG.E.64 R8, desc[UR10][R18.64] ;  /* 0x0000000a12087981 */ /* 0x000ea8000c1e1b00 */
[----:B------:R-:W2:Y:S01]  /*0350*/  LDG.E.64 R14, desc[UR10][R20.64] ;  /* 0x0000000a140e7981 */ /* 0x000ea2000c1e1b00 */
[----:B------:R-:W-:-:S04]  /*0360*/  IADD3 R12, P1, PT, R6, UR22, RZ ;  /* 0x00000016060c7c10 */ /* 0x000fc8000ff3e0ff */
[----:B------:R-:W-:Y:S02]  /*0370*/  IADD3.X R13, PT, PT, R0, UR23, RZ, P1, !PT ;  /* 0x00000017000d7c10 */ /* 0x000fe40008ffe4ff */
[----:B--2---:R-:W-:-:S05]  /*0380*/  IADD3 R8, P0, PT, R8, -R14, RZ ;  /* 0x8000000e08087210 */ /* 0x004fca0007f1e0ff */
[----:B------:R-:W-:-:S05]  /*0390*/  IMAD.X R9, R9, 0x1, ~R15, P0 ;  /* 0x0000000109097824 */ /* 0x000fca00000e0e0f */
[----:B------:R1:W-:Y:S04]  /*03a0*/  STG.E.64 desc[UR10][R12.64], R8 ;  /* 0x000000080c007986 */ /* 0x0003e8000c101b0a */
[----:B------:R-:W2:Y:S01]  /*03b0*/  LDG.E.64 R14, desc[UR10][R10.64] ;  /* 0x0000000a0a0e7981 */ /* 0x000ea2000c1e1b00 */
[----:B------:R-:W-:Y:S02]  /*03c0*/  USHF.L.U32 UR12, UR8, 0x3, URZ ;  /* 0x00000003080c7899 */ /* 0x000fe400080006ff */
[----:B------:R-:W-:-:S04]  /*03d0*/  USHF.L.U64.HI UR13, UR8, 0x3, UR9 ;  /* 0x00000003080d7899 */ /* 0x000fc80008010209 */
[----:B0-----:R-:W-:Y:S02]  /*03e0*/  IADD3 R16, P1, PT, R20, UR12, RZ ;  /* 0x0000000c14107c10 */ /* 0x001fe4000ff3e0ff */
[----:B------:R-:W-:Y:S02]  /*03f0*/  IADD3 R18, P2, PT, R18, UR12, RZ ;  /* 0x0000000c12127c10 */ /* 0x000fe4000ff5e0ff */
[----:B------:R-:W-:Y:S02]  /*0400*/  IADD3.X R17, PT, PT, R21, UR13, RZ, P1, !PT ;  /* 0x0000000d15117c10 */ /* 0x000fe40008ffe4ff */
[----:B------:R-:W-:Y:S02]  /*0410*/  IADD3.X R19, PT, PT, R19, UR13, RZ, P2, !PT ;  /* 0x0000000d13137c10 */ /* 0x000fe400097fe4ff */
[----:B--2---:R-:W-:Y:S01]  /*0420*/  IADD3 R24, P0, PT, R14, -R8, RZ ;  /* 0x800000080e187210 */ /* 0x004fe20007f1e0ff */
[----:B-1----:R-:W-:-:S04]  /*0430*/  IMAD.MOV.U32 R8, RZ, RZ, R22 ;  /* 0x000000ffff087224 */ /* 0x002fc800078e0016 */
[----:B------:R-:W-:Y:S02]  /*0440*/  IMAD.X R25, R15, 0x1, ~R9, P0 ;  /* 0x000000010f197824 */ /* 0x000fe400000e0e09 */
[----:B------:R-:W-:-:S05]  /*0450*/  IMAD.MOV.U32 R9, RZ, RZ, R23 ;  /* 0x000000ffff097224 */ /* 0x000fca00078e0017 */
[----:B------:R0:W-:Y:S04]  /*0460*/  STG.E.64 desc[UR10][R8.64+-0x20], R24 ;  /* 0xffffe01808007986 */ /* 0x0001e8000c101b0a */
[----:B------:R-:W2:Y:S04]  /*0470*/  LDG.E.64 R20, desc[UR10][R16.64] ;  /* 0x0000000a10147981 */ /* 0x000ea8000c1e1b00 */
        /* <DEDUP_REMOVED lines=12> */
[----:B------:R-:W-:Y:S04]  /*0540*/  STG.E.64 desc[UR10][R20.64], R22 ;  /* 0x0000001614007986 */ /* 0x000fe8000c101b0a */
[----:B0-----:R-:W1:Y:S01]  /*0550*/  LDG.E.64 R24, desc[UR10][R14.64] ;  /* 0x0000000a0e187981 */ /* 0x001e62000c1e1b00 */
[----:B------:R-:W-:Y:S02]  /*0560*/  IADD3 R12, P1, PT, R16, UR12, RZ ;  /* 0x0000000c100c7c10 */ /* 0x000fe4000ff3e0ff */
[----:B------:R-:W-:Y:S02]  /*0570*/  IADD3 R10, P2, PT, R18, UR12, RZ ;  /* 0x0000000c120a7c10 */ /* 0x000fe4000ff5e0ff */
[----:B------:R-:W-:Y:S02]  /*0580*/  IADD3.X R13, PT, PT, R17, UR13, RZ, P1, !PT ;  /* 0x0000000d110d7c10 */ /* 0x000fe40008ffe4ff */
[----:B------:R-:W-:-:S02]  /*0590*/  IADD3.X R11, PT, PT, R19, UR13, RZ, P2, !PT ;  /* 0x0000000d130b7c10 */ /* 0x000fc400097fe4ff */
[----:B-1----:R-:W-:-:S05]  /*05a0*/  IADD3 R26, P0, PT, R24, -R22, RZ ;  /* 0x80000016181a7210 */ /* 0x002fca0007f1e0ff */
[----:B------:R-:W-:-:S05]  /*05b0*/  IMAD.X R27, R25, 0x1, ~R23, P0 ;  /* 0x00000001191b7824 */ /* 0x000fca00000e0e17 */
[----:B------:R0:W-:Y:S04]  /*05c0*/  STG.E.64 desc[UR10][R8.64+-0x18], R26 ;  /* 0xffffe81a08007986 */ /* 0x0001e8000c101b0a */
[----:B------:R-:W2:Y:S04]  /*05d0*/  LDG.E.64 R18, desc[UR10][R12.64] ;  /* 0x0000000a0c127981 */ /* 0x000ea8000c1e1b00 */
[----:B------:R-:W2:Y:S01]  /*05e0*/  LDG.E.64 R24, desc[UR10][R10.64] ;  /* 0x0000000a0a187981 */ /* 0x000ea2000c1e1b00 */
[----:B------:R-:W-:-:S04]  /*05f0*/  IADD3 R16, P1, PT, R14, UR12, RZ ;  /* 0x0000000c0e107c10 */ /* 0x000fc8000ff3e0ff */
[----:B------:R-:W-:Y:S01]  /*0600*/  IADD3.X R17, PT, PT, R15, UR13, RZ, P1, !PT ;  /* 0x0000000d0f117c10 */ /* 0x000fe20008ffe4ff */
[----:B0-----:R-:W-:Y:S02]  /*0610*/  IMAD.MOV.U32 R26, RZ, RZ, R12 ;  /* 0x000000ffff1a7224 */ /* 0x001fe400078e000c */
[----:B------:R-:W-:Y:S01]  /*0620*/  IMAD.MOV.U32 R27, RZ, RZ, R13 ;  /* 0x000000ffff1b7224 */ /* 0x000fe200078e000d */
[----:B--2---:R-:W-:-:S05]  /*0630*/  IADD3 R24, P0, PT, R18, R24, RZ ;  /* 0x0000001812187210 */ /* 0x004fca0007f1e0ff */
[----:B------:R-:W-:-:S05]  /*0640*/  IMAD.X R25, R19, 0x1, R25, P0 ;  /* 0x0000000113197824 */ /* 0x000fca00000e0619 */
[----:B------:R0:W-:Y:S04]  /*0650*/  STG.E.64 desc[UR10][R16.64], R24 ;  /* 0x0000001810007986 */ /* 0x0001e8000c101b0a */
[----:B------:R-:W2:Y:S04]  /*0660*/  LDG.E.64 R14, desc[UR10][R10.64] ;  /* 0x0000000a0a0e7981 */ /* 0x000ea8000c1e1b00 */
[----:B------:R1:W2:Y:S01]  /*0670*/  LDG.E.64 R22, desc[UR10][R26.64] ;  /* 0x0000000a1a167981 */ /* 0x0002a2000c1e1b00 */
[----:B------:R-:W-:-:S04]  /*0680*/  IADD3 R18, P1, PT, R20, UR12, RZ ;  /* 0x0000000c14127c10 */ /* 0x000fc8000ff3e0ff */
[----:B------:R-:W-:Y:S01]  /*0690*/  IADD3.X R19, PT, PT, R21, UR13, RZ, P1, !PT ;  /* 0x0000000d15137c10 */ /* 0x000fe20008ffe4ff */
[----:B-1----:R-:W-:Y:S02]  /*06a0*/  IMAD.MOV.U32 R26, RZ, RZ, R16 ;  /* 0x000000ffff1a7224 */ /* 0x002fe400078e0010 */
[----:B------:R-:W-:Y:S01]  /*06b0*/  IMAD.MOV.U32 R27, RZ, RZ, R17 ;  /* 0x000000ffff1b7224 */ /* 0x000fe200078e0011 */
[----:B--2---:R-:W-:-:S05]  /*06c0*/  IADD3 R20, P0, PT, R14, -R22, RZ ;  /* 0x800000160e147210 */ /* 0x004fca0007f1e0ff */
[----:B------:R-:W-:-:S05]  /*06d0*/  IMAD.X R21, R15, 0x1, ~R23, P0 ;  /* 0x000000010f157824 */ /* 0x000fca00000e0e17 */
[----:B------:R1:W-:Y:S04]  /*06e0*/  STG.E.64 desc[UR10][R18.64], R20 ;  /* 0x0000001412007986 */ /* 0x0003e8000c101b0a */
[----:B------:R-:W0:Y:S01]  /*06f0*/  LDG.E.64 R22, desc[UR10][R26.64] ;  /* 0x0000000a1a167981 */ /* 0x000e22000c1e1b00 */
[----:B------:R-:W-:Y:S02]  /*0700*/  IADD3 R14, P1, PT, R12, UR12, RZ ;  /* 0x0000000c0c0e7c10 */ /* 0x000fe4000ff3e0ff */
[----:B------:R-:W-:Y:S02]  /*0710*/  IADD3 R12, P2, PT, R10, UR12, RZ ;  /* 0x0000000c0a0c7c10 */ /* 0x000fe4000ff5e0ff */
[----:B------:R-:W-:Y:S02]  /*0720*/  IADD3.X R15, PT, PT, R13, UR13, RZ, P1, !PT ;  /* 0x0000000d0d0f7c10 */ /* 0x000fe40008ffe4ff */
[----:B------:R-:W-:-:S02]  /*0730*/  IADD3.X R13, PT, PT, R11, UR13, RZ, P2, !PT ;  /* 0x0000000d0b0d7c10 */ /* 0x000fc400097fe4ff */
[----:B0-----:R-:W-:-:S05]  /*0740*/  IADD3 R24, P0, PT, R22, -R20, RZ ;  /* 0x8000001416187210 */ /* 0x001fca0007f1e0ff */
[----:B------:R-:W-:-:S05]  /*0750*/  IMAD.X R25, R23, 0x1, ~R21, P0 ;  /* 0x0000000117197824 */ /* 0x000fca00000e0e15 */
[----:B------:R-:W-:Y:S04]  /*0760*/  STG.E.64 desc[UR10][R8.64+-0x10], R24 ;  /* 0xfffff01808007986 */ /* 0x000fe8000c101b0a */
[----:B------:R-:W2:Y:S04]  /*0770*/  LDG.E.64 R10, desc[UR10][R14.64] ;  /* 0x0000000a0e0a7981 */ /* 0x000ea8000c1e1b00 */
[----:B------:R-:W2:Y:S01]  /*0780*/  LDG.E.64 R22, desc[UR10][R12.64] ;  /* 0x0000000a0c167981 */ /* 0x000ea2000c1e1b00 */
[----:B------:R-:W-:Y:S01]  /*0790*/  IADD3 R16, P1, PT, R16, UR12, RZ ;  /* 0x0000000c10107c10 */ /* 0x000fe2000ff3e0ff */
[----:B------:R-:W-:-:S02]  /*07a0*/  IMAD.MOV.U32 R28, RZ, RZ, R14 ;  /* 0x000000ffff1c7224 */ /* 0x000fc400078e000e */
[----:B------:R-:W-:Y:S01]  /*07b0*/  IMAD.MOV.U32 R29, RZ, RZ, R15 ;  /* 0x000000ffff1d7224 */ /* 0x000fe200078e000f */
[----:B------:R-:W-:Y:S02]  /*07c0*/  IADD3.X R17, PT, PT, R17, UR13, RZ, P1, !PT ;  /* 0x0000000d11117c10 */ /* 0x000fe40008ffe4ff */
[----:B--2---:R-:W-:-:S05]  /*07d0*/  IADD3 R26, P0, PT, R10, R22, RZ ;  /* 0x000000160a1a7210 */ /* 0x004fca0007f1e0ff */
[----:B------:R-:W-:-:S05]  /*07e0*/  IMAD.X R27, R11, 0x1, R23, P0 ;  /* 0x000000010b1b7824 */ /* 0x000fca00000e0617 */
[----:B------:R0:W-:Y:S04]  /*07f0*/  STG.E.64 desc[UR10][R16.64], R26 ;  /* 0x0000001a10007986 */ /* 0x0001e8000c101b0a */
[----:B------:R-:W2:Y:S04]  /*0800*/  LDG.E.64 R10, desc[UR10][R12.64] ;  /* 0x0000000a0c0a7981 */ /* 0x000ea8000c1e1b00 */
[----:B-1----:R-:W2:Y:S01]  /*0810*/  LDG.E.64 R20, desc[UR10][R28.64] ;  /* 0x0000000a1c147981 */ /* 0x002ea2000c1e1b00 */
[----:B------:R-:W-:-:S04]  /*0820*/  IADD3 R18, P1, PT, R18, UR12, RZ ;  /* 0x0000000c12127c10 */ /* 0x000fc8000ff3e0ff */
[----:B------:R-:W-:Y:S01]  /*0830*/  IADD3.X R19, PT, PT, R19, UR13, RZ, P1, !PT ;  /* 0x0000000d13137c10 */ /* 0x000fe20008ffe4ff */
[----:B0-----:R-:W-:Y:S02]  /*0840*/  IMAD.MOV.U32 R26, RZ, RZ, R16 ;  /* 0x000000ffff1a7224 */ /* 0x001fe400078e0010 */
[----:B------:R-:W-:Y:S01]  /*0850*/  IMAD.MOV.U32 R27, RZ, RZ, R17 ;  /* 0x000000ffff1b7224 */ /* 0x000fe200078e0011 */
[----:B--2---:R-:W-:-:S05]  /*0860*/  IADD3 R20, P0, PT, R10, -R20, RZ ;  /* 0x800000140a147210 */ /* 0x004fca0007f1e0ff */
[----:B------:R-:W-:-:S05]  /*0870*/  IMAD.X R21, R11, 0x1, ~R21, P0 ;  /* 0x000000010b157824 */ /* 0x000fca00000e0e15 */
[----:B------:R0:W-:Y:S04]  /*0880*/  STG.E.64 desc[UR10][R18.64], R20 ;  /* 0x0000001412007986 */ /* 0x0001e8000c101b0a */
[----:B------:R-:W2:Y:S01]  /*0890*/  LDG.E.64 R22, desc[UR10][R26.64] ;  /* 0x0000000a1a167981 */ /* 0x000ea2000c1e1b00 */
[----:B------:R-:W-:Y:S02]  /*08a0*/  IADD3 R14, P1, PT, R14, UR12, RZ ;  /* 0x0000000c0e0e7c10 */ /* 0x000fe4000ff3e0ff */
[----:B------:R-:W-:Y:S02]  /*08b0*/  IADD3 R10, P2, PT, R12, UR12, RZ ;  /* 0x0000000c0c0a7c10 */ /* 0x000fe4000ff5e0ff */
[----:B------:R-:W-:Y:S02]  /*08c0*/  IADD3.X R15, PT, PT, R15, UR13, RZ, P1, !PT ;  /* 0x0000000d0f0f7c10 */ /* 0x000fe40008ffe4ff */
[----:B------:R-:W-:-:S02]  /*08d0*/  IADD3.X R11, PT, PT, R13, UR13, RZ, P2, !PT ;  /* 0x0000000d0d0b7c10 */ /* 0x000fc400097fe4ff */
[----:B--2---:R-:W-:-:S05]  /*08e0*/  IADD3 R24, P0, PT, R22, -R20, RZ ;  /* 0x8000001416187210 */ /* 0x004fca0007f1e0ff */
        /* <DEDUP_REMOVED lines=12> */
[----:B0-----:R-:W2:Y:S01]  /*09b0*/  LDG.E.64 R20, desc[UR10][R28.64] ;  /* 0x0000000a1c147981 */ /* 0x001ea2000c1e1b00 */
[----:B------:R-:W-:-:S04]  /*09c0*/  IADD3 R18, P1, PT, R18, UR12, RZ ;  /* 0x0000000c12127c10 */ /* 0x000fc8000ff3e0ff */
[----:B------:R-:W-:Y:S01]  /*09d0*/  IADD3.X R19, PT, PT, R19, UR13, RZ, P1, !PT ;  /* 0x0000000d13137c10 */ /* 0x000fe20008ffe4ff */
[----:B-1----:R-:W-:Y:S02]  /*09e0*/  IMAD.MOV.U32 R26, RZ, RZ, R16 ;  /* 0x000000ffff1a7224 */ /* 0x002fe400078e0010 */
[----:B------:R-:W-:Y:S01]  /*09f0*/  IMAD.MOV.U32 R27, RZ, RZ, R17 ;  /* 0x000000ffff1b7224 */ /* 0x000fe200078e0011 */
[----:B--2---:R-:W-:-:S05]  /*0a00*/  IADD3 R20, P0, PT, R12, -R20, RZ ;  /* 0x800000140c147210 */ /* 0x004fca0007f1e0ff */
[----:B------:R-:W-:-:S05]  /*0a10*/  IMAD.X R21, R13, 0x1, ~R21, P0 ;  /* 0x000000010d157824 */ /* 0x000fca00000e0e15 */
[----:B------:R-:W-:Y:S04]  /*0a20*/  STG.E.64 desc[UR10][R18.64], R20 ;  /* 0x0000001412007986 */ /* 0x000fe8000c101b0a */
[----:B------:R-:W2:Y:S01]  /*0a30*/  LDG.E.64 R22, desc[UR10][R26.64] ;  /* 0x0000000a1a167981 */ /* 0x000ea2000c1e1b00 */
[----:B------:R-:W-:Y:S02]  /*0a40*/  IADD3 R14, P1, PT, R14, UR12, RZ ;  /* 0x0000000c0e0e7c10 */ /* 0x000fe4000ff3e0ff */
[----:B------:R-:W-:Y:S02]  /*0a50*/  IADD3 R12, P2, PT, R10, UR12, RZ ;  /* 0x0000000c0a0c7c10 */ /* 0x000fe4000ff5e0ff */
[----:B------:R-:W-:Y:S02]  /*0a60*/  IADD3.X R15, PT, PT, R15, UR13, RZ, P1, !PT ;  /* 0x0000000d0f0f7c10 */ /* 0x000fe40008ffe4ff */
[----:B------:R-:W-:-:S02]  /*0a70*/  IADD3.X R13, PT, PT, R11, UR13, RZ, P2, !PT ;  /* 0x0000000d0b0d7c10 */ /* 0x000fc400097fe4ff */
[----:B--2---:R-:W-:-:S05]  /*0a80*/  IADD3 R24, P0, PT, R22, -R20, RZ ;  /* 0x8000001416187210 */ /* 0x004fca0007f1e0ff */
        /* <DEDUP_REMOVED lines=25> */
[----:B------:R0:W-:Y:S04]  /*0c20*/  STG.E.64 desc[UR10][R8.64+0x8], R26 ;  /* 0x0000081a08007986 */ /* 0x0001e8000c101b0a */
        /* <DEDUP_REMOVED lines=9> */
[----:B-1----:R-:W3:Y:S04]  /*0cc0*/  LDG.E.64 R20, desc[UR10][R10.64] ;  /* 0x0000000a0a147981 */ /* 0x002ee8000c1e1b00 */
[----:B------:R-:W3:Y:S01]  /*0cd0*/  LDG.E.64 R22, desc[UR10][R28.64] ;  /* 0x0000000a1c167981 */ /* 0x000ee2000c1e1b00 */
[----:B------:R-:W-:-:S04]  /*0ce0*/  IADD3 R16, P1, PT, R18, UR12, RZ ;  /* 0x0000000c12107c10 */ /* 0x000fc8000ff3e0ff */
[----:B------:R-:W-:Y:S02]  /*0cf0*/  IADD3.X R17, PT, PT, R19, UR13, RZ, P1, !PT ;  /* 0x0000000d13117c10 */ /* 0x000fe40008ffe4ff */
[----:B---3--:R-:W-:-:S05]  /*0d00*/  IADD3 R20, P0, PT, R20, -R22, RZ ;  /* 0x8000001614147210 */ /* 0x008fca0007f1e0ff */
        /* <DEDUP_REMOVED lines=10> */
[----:B------:R-:W3:Y:S04]  /*0db0*/  LDG.E.64 R22, desc[UR10][R14.64] ;  /* 0x0000000a0e167981 */ /* 0x000ee8000c1e1b00 */
[----:B--2---:R-:W3:Y:S01]  /*0dc0*/  LDG.E.64 R24, desc[UR10][R18.64] ;  /* 0x0000000a12187981 */ /* 0x004ee2000c1e1b00 */
[----:B------:R-:W-:-:S04]  /*0dd0*/  IADD3 R10, P1, PT, R12, UR12, RZ ;  /* 0x0000000c0c0a7c10 */ /* 0x000fc8000ff3e0ff */
[----:B------:R-:W-:Y:S02]  /*0de0*/  IADD3.X R11, PT, PT, R13, UR13, RZ, P1, !PT ;  /* 0x0000000d0d0b7c10 */ /* 0x000fe40008ffe4ff */
[----:B---3--:R-:W-:-:S05]  /*0df0*/  IADD3 R22, P0, PT, R22, R24, RZ ;  /* 0x0000001816167210 */ /* 0x008fca0007f1e0ff */
[----:B------:R-:W-:-:S05]  /*0e00*/  IMAD.X R23, R23, 0x1, R25, P0 ;  /* 0x0000000117177824 */ /* 0x000fca00000e0619 */
[----:B------:R0:W-:Y:S04]  /*0e10*/  STG.E.64 desc[UR10][R10.64], R22 ;  /* 0x000000160a007986 */ /* 0x0001e8000c101b0a */
[----:B------:R-:W2:Y:S04]  /*0e20*/  LDG.E.64 R12, desc[UR10][R18.64] ;  /* 0x0000000a120c7981 */ /* 0x000ea8000c1e1b00 */
[----:B-1----:R-:W2:Y:S01]  /*0e30*/  LDG.E.64 R20, desc[UR10][R14.64] ;  /* 0x0000000a0e147981 */ /* 0x002ea2000c1e1b00 */
[----:B------:R-:W-:-:S04]  /*0e40*/  IADD3 R24, P1, PT, R16, UR12, RZ ;  /* 0x0000000c10187c10 */ /* 0x000fc8000ff3e0ff */
[----:B------:R-:W-:Y:S02]  /*0e50*/  IADD3.X R25, PT, PT, R17, UR13, RZ, P1, !PT ;  /* 0x0000000d11197c10 */ /* 0x000fe40008ffe4ff */
[----:B--2---:R-:W-:-:S05]  /*0e60*/  IADD3 R16, P0, PT, R12, -R20, RZ ;  /* 0x800000140c107210 */ /* 0x004fca0007f1e0ff */
[----:B------:R-:W-:-:S05]  /*0e70*/  IMAD.X R17, R13, 0x1, ~R21, P0 ;  /* 0x000000010d117824 */ /* 0x000fca00000e0e15 */
[----:B------:R1:W-:Y:S04]  /*0e80*/  STG.E.64 desc[UR10][R24.64], R16 ;  /* 0x0000001018007986 */ /* 0x0003e8000c101b0a */
[----:B------:R2:W3:Y:S01]  /*0e90*/  LDG.E.64 R12, desc[UR10][R10.64] ;  /* 0x0000000a0a0c7981 */ /* 0x0004e2000c1e1b00 */
[----:B------:R-:W-:Y:S01]  /*0ea0*/  UIADD3 UR6, UP0, UPT, UR6, -0x8, URZ ;  /* 0xfffffff806067890 */ /* 0x000fe2000ff1e0ff */
[----:B------:R-:W-:Y:S01]  /*0eb0*/  IMAD.U32 R15, RZ, RZ, UR8 ;  /* 0x00000008ff0f7e24 */ /* 0x000fe2000f8e00ff */
[----:B0-----:R-:W-:Y:S02]  /*0ec0*/  IADD3 R22, P1, PT, R8, 0x40, RZ ;  /* 0x0000004008167810 */ /* 0x001fe40007f3e0ff */
[----:B------:R-:W-:Y:S02]  /*0ed0*/  UIADD3.X UR7, UPT, UPT, UR7, -0x1, URZ, UP0, !UPT ;  /* 0xffffffff07077890 */ /* 0x000fe400087fe4ff */
[----:B------:R-:W-:Y:S01]  /*0ee0*/  UISETP.NE.U32.AND UP0, UPT, UR6, URZ, UPT ;  /* 0x000000ff0600728c */ /* 0x000fe2000bf05070 */
[----:B------:R-:W-:-:S02]  /*0ef0*/  IMAD.X R23, RZ, RZ, R9, P1 ;  /* 0x000000ffff177224 */ /* 0x000fc400008e0609 */
[----:B--2---:R-:W-:Y:S01]  /*0f00*/  IMAD.U32 R10, RZ, RZ, UR9 ;  /* 0x00000009ff0a7e24 */ /* 0x004fe2000f8e00ff */
[----:B------:R-:W-:Y:S01]  /*0f10*/  UISETP.NE.AND.EX UP0, UPT, UR7, URZ, UPT, UP0 ;  /* 0x000000ff0700728c */ /* 0x000fe2000bf05300 */
[----:B---3--:R-:W-:-:S05]  /*0f20*/  IADD3 R12, P0, PT, R12, -R16, RZ ;  /* 0x800000100c0c7210 */ /* 0x008fca0007f1e0ff */
[----:B------:R-:W-:Y:S01]  /*0f30*/  IMAD.X R13, R13, 0x1, ~R17, P0 ;  /* 0x000000010d0d7824 */ /* 0x000fe200000e0e11 */
[----:B------:R-:W-:-:S04]  /*0f40*/  LEA R6, P0, R15, R6, 0x6 ;  /* 0x000000060f067211 */ /* 0x000fc800078030ff */
[----:B------:R1:W-:Y:S01]  /*0f50*/  STG.E.64 desc[UR10][R8.64+0x18], R12 ;  /* 0x0000180c08007986 */ /* 0x0003e2000c101b0a */
[----:B------:R-:W-:Y:S01]  /*0f60*/  LEA.HI.X R0, R15, R0, R10, 0x6, P0 ;  /* 0x000000000f007211 */ /* 0x000fe200000f340a */
[----:B------:R-:W-:Y:S07]  /*0f70*/  BRA.U UP0, `(.L_x_5) ;  /* 0xfffffff100c47547 */ /* 0x000fee000b83ffff */
.L_x_4:
[----:B------:R-:W2:Y:S02]  /*0f80*/  LDCU UR6, c[0x0][0x398] ;  /* 0x00007300ff0677ac */ /* 0x000ea40008000800 */
[----:B--2---:R-:W-:-:S06]  /*0f90*/  ULOP3.LUT UR6, UR6, 0x7, URZ, 0xc0, !UPT ;  /* 0x0000000706067892 */ /* 0x004fcc000f8ec0ff */
[----:B------:R-:W-:-:S04]  /*0fa0*/  ISETP.NE.U32.AND P0, PT, RZ, UR6, PT ;  /* 0x00000006ff007c0c */ /* 0x000fc8000bf05070 */
[----:B------:R-:W-:-:S13]  /*0fb0*/  ISETP.NE.AND.EX P0, PT, RZ, RZ, PT, P0 ;  /* 0x000000ffff00720c */ /* 0x000fda0003f05300 */
[----:B0-----:R-:W-:Y:S05]  /*0fc0*/  @!P0 EXIT ;  /* 0x000000000000894d */ /* 0x001fea0003800000 */
[----:B------:R-:W-:-:S04]  /*0fd0*/  UISETP.GE.U32.AND UP0, UPT, UR6, 0x4, UPT ;  /* 0x000000040600788c */ /* 0x000fc8000bf06070 */
[----:B------:R-:W-:-:S09]  /*0fe0*/  UISETP.GE.U32.AND.EX UP0, UPT, URZ, URZ, UPT, UP0 ;  /* 0x000000ffff00728c */ /* 0x000fd2000bf06100 */
[----:B------:R-:W-:Y:S05]  /*0ff0*/  BRA.U !UP0, `(.L_x_6) ;  /* 0x0000000908407547 */ /* 0x000fea000b800000 */
[----:B------:R-:W0:Y:S01]  /*1000*/  LDCU.128 UR12, c[0x0][0x380] ;  /* 0x00007000ff0c77ac */ /* 0x000e220008000c00 */
[----:B------:R-:W-:Y:S01]  /*1010*/  SHF.R.S32.HI R3, RZ, 0x1f, R2 ;  /* 0x0000001fff037819 */ /* 0x000fe20000011402 */
[----:B-1----:R-:W-:Y:S01]  /*1020*/  IMAD.U32 R9, RZ, RZ, UR4 ;  /* 0x00000004ff097e24 */ /* 0x002fe2000f8e00ff */
[----:B------:R-:W-:-:S03]  /*1030*/  UIMAD UR6, UR5, UR8, URZ ;  /* 0x00000008050672a4 */ /* 0x000fc6000f8e02ff */
[----:B------:R-:W-:Y:S01]  /*1040*/  IMAD.WIDE.U32 R8, R9, UR8, R2 ;  /* 0x0000000809087c25 */ /* 0x000fe2000f8e0002 */
[----:B------:R-:W1:Y:S03]  /*1050*/  LDCU.64 UR16, c[0x0][0x3a8] ;  /* 0x00007500ff1077ac */ /* 0x000e660008000a00 */
[----:B------:R-:W-:Y:S01]  /*1060*/  IMAD.SHL.U32 R20, R8, 0x8, RZ ;  /* 0x0000000808147824 */ /* 0x000fe200078e00ff */
[----:B------:R-:W-:Y:S01]  /*1070*/  UIMAD UR6, UR4, UR9, UR6 ;  /* 0x00000009040672a4 */ /* 0x000fe2000f8e0206 */
[----:B------:R-:W2:Y:S05]  /*1080*/  LDCU.64 UR18, c[0x0][0x3b0] ;  /* 0x00007600ff1277ac */ /* 0x000eaa0008000a00 */
[----:B------:R-:W-:Y:S01]  /*1090*/  VIADD R9, R9, UR6 ;  /* 0x0000000609097c36 */ /* 0x000fe20008000000 */
[C---:B0-----:R-:W-:Y:S01]  /*10a0*/  IADD3 R10, P0, PT, R20.reuse, UR12, RZ ;  /* 0x0000000c140a7c10 */ /* 0x041fe2000ff1e0ff */
[----:B------:R-:W-:Y:S01]  /*10b0*/  UIADD3 UR7, UPT, UPT, UR4, 0x1, URZ ;  /* 0x0000000104077890 */ /* 0x000fe2000fffe0ff */
[----:B------:R-:W-:Y:S01]  /*10c0*/  IADD3 R16, P1, PT, R20, UR14, RZ ;  /* 0x0000000e14107c10 */ /* 0x000fe2000ff3e0ff */
[----:B------:R-:W0:Y:S01]  /*10d0*/  LDCU.64 UR20, c[0x0][0x390] ;  /* 0x00007200ff1477ac */ /* 0x000e220008000a00 */
[----:B------:R-:W-:-:S04]  /*10e0*/  SHF.L.U64.HI R0, R8, 0x3, R9 ;  /* 0x0000000308007819 */ /* 0x000fc80000010209 */
[C---:B------:R-:W-:Y:S02]  /*10f0*/  IADD3.X R11, PT, PT, R0.reuse, UR13, RZ, P0, !PT ;  /* 0x0000000d000b7c10 */ /* 0x040fe400087fe4ff */
[----:B------:R-:W-:-:S03]  /*1100*/  IADD3.X R17, PT, PT, R0, UR15, RZ, P1, !PT ;  /* 0x0000000f00117c10 */ /* 0x000fc60008ffe4ff */
[----:B------:R-:W3:Y:S04]  /*1110*/  LDG.E.64 R12, desc[UR10][R10.64] ;  /* 0x0000000a0a0c7981 */ /* 0x000ee8000c1e1b00 */
[----:B------:R-:W3:Y:S01]  /*1120*/  LDG.E.64 R14, desc[UR10][R16.64] ;  /* 0x0000000a100e7981 */ /* 0x000ee2000c1e1b00 */
[----:B-1----:R-:W-:-:S04]  /*1130*/  IADD3 R8, P1, PT, R20, UR16, RZ ;  /* 0x0000001014087c10 */ /* 0x002fc8000ff3e0ff */
[----:B------:R-:W-:Y:S02]  /*1140*/  IADD3.X R9, PT, PT, R0, UR17, RZ, P1, !PT ;  /* 0x0000001100097c10 */ /* 0x000fe40008ffe4ff */
[----:B---3--:R-:W-:-:S05]  /*1150*/  IADD3 R18, P0, PT, R12, R14, RZ ;  /* 0x0000000e0c127210 */ /* 0x008fca0007f1e0ff */
[----:B------:R-:W-:-:S05]  /*1160*/  IMAD.X R19, R13, 0x1, R15, P0 ;  /* 0x000000010d137824 */ /* 0x000fca00000e060f */
[----:B------:R1:W-:Y:S04]  /*1170*/  STG.E.64 desc[UR10][R8.64], R18 ;  /* 0x0000001208007986 */ /* 0x0003e8000c101b0a */
[----:B------:R-:W3:Y:S04]  /*1180*/  LDG.E.64 R12, desc[UR10][R16.64] ;  /* 0x0000000a100c7981 */ /* 0x000ee8000c1e1b00 */
[----:B------:R-:W3:Y:S01]  /*1190*/  LDG.E.64 R14, desc[UR10][R10.64] ;  /* 0x0000000a0a0e7981 */ /* 0x000ee2000c1e1b00 */
[----:B--2---:R-:W-:-:S04]  /*11a0*/  IADD3 R20, P1, PT, R20, UR18, RZ ;  /* 0x0000001214147c10 */ /* 0x004fc8000ff3e0ff */
[----:B------:R-:W-:Y:S02]  /*11b0*/  IADD3.X R21, PT, PT, R0, UR19, RZ, P1, !PT ;  /* 0x0000001300157c10 */ /* 0x000fe40008ffe4ff */
[----:B---3--:R-:W-:-:S05]  /*11c0*/  IADD3 R12, P0, PT, R12, -R14, RZ ;  /* 0x8000000e0c0c7210 */ /* 0x008fca0007f1e0ff */
[----:B------:R-:W-:-:S05]  /*11d0*/  IMAD.X R13, R13, 0x1, ~R15, P0 ;  /* 0x000000010d0d7824 */ /* 0x000fca00000e0e0f */
[----:B------:R0:W-:Y:S04]  /*11e0*/  STG.E.64 desc[UR10][R20.64], R12 ;  /* 0x0000000c14007986 */ /* 0x0001e8000c101b0a */
[----:B------:R2:W3:Y:S01]  /*11f0*/  LDG.E.64 R14, desc[UR10][R8.64] ;  /* 0x0000000a080e7981 */ /* 0x0004e2000c1e1b00 */
[----:B------:R-:W-:Y:S01]  /*1200*/  IMAD.U32 R17, RZ, RZ, UR7 ;  /* 0x00000007ff117e24 */ /* 0x000fe2000f8e00ff */
[----:B------:R-:W-:Y:S01]  /*1210*/  IADD3 R16, P0, PT, R4, UR4, RZ ;  /* 0x0000000404107c10 */ /* 0x000fe2000ff1e0ff */
[----:B-1----:R-:W-:Y:S02]  /*1220*/  IMAD.U32 R19, RZ, RZ, UR7 ;  /* 0x00000007ff137e24 */ /* 0x002fe4000f8e00ff */
[----:B------:R-:W-:-:S04]  /*1230*/  IMAD.WIDE.U32 R10, R17, UR8, R2 ;  /* 0x00000008110a7c25 */ /* 0x000fc8000f8e0002 */
[----:B------:R-:W-:Y:S01]  /*1240*/  IMAD R11, R19, UR9, R11 ;  /* 0x00000009130b7c24 */ /* 0x000fe2000f8e020b */
[----:B0-----:R-:W-:Y:S01]  /*1250*/  LEA R20, P1, R16, UR20, 0x3 ;  /* 0x0000001410147c11 */ /* 0x001fe2000f8218ff */
[----:B------:R-:W-:-:S03]  /*1260*/  IMAD.SHL.U32 R6, R10, 0x8, RZ ;  /* 0x000000080a067824 */ /* 0x000fc600078e00ff */
[----:B------:R-:W-:Y:S02]  /*1270*/  SHF.L.U64.HI R0, R10, 0x3, R11 ;  /* 0x000000030a007819 */ /* 0x000fe4000001020b */
[----:B------:R-:W-:Y:S02]  /*1280*/  IADD3.X R11, PT, PT, R7, UR5, RZ, P0, !PT ;  /* 0x00000005070b7c10 */ /* 0x000fe400087fe4ff */
[C---:B--2---:R-:W-:Y:S01]  /*1290*/  IADD3 R8, P2, PT, R6.reuse, UR12, RZ ;  /* 0x0000000c06087c10 */ /* 0x044fe2000ff5e0ff */
[----:B------:R-:W-:Y:S01]  /*12a0*/  UIADD3 UR6, UPT, UPT, UR4, 0x2, URZ ;  /* 0x0000000204067890 */ /* 0x000fe2000fffe0ff */
[----:B------:R-:W-:Y:S01]  /*12b0*/  IADD3 R10, P3, PT, R6, UR14, RZ ;  /* 0x0000000e060a7c10 */ /* 0x000fe2000ff7e0ff */
[----:B------:R-:W0:Y:S01]  /*12c0*/  LDCU UR12, c[0x0][0x380] ;  /* 0x00007000ff0c77ac */ /* 0x000e220008000800 */
[----:B------:R-:W-:Y:S02]  /*12d0*/  LEA.HI.X R21, R16, UR21, R11, 0x3, P1 ;  /* 0x0000001510157c11 */ /* 0x000fe400088f1c0b */
[----:B------:R-:W-:-:S02]  /*12e0*/  IADD3.X R9, PT, PT, R0, UR13, RZ, P2, !PT ;  /* 0x0000000d00097c10 */ /* 0x000fc400097fe4ff */
[----:B------:R-:W-:Y:S02]  /*12f0*/  IADD3.X R11, PT, PT, R0, UR15, RZ, P3, !PT ;  /* 0x0000000f000b7c10 */ /* 0x000fe40009ffe4ff */
[----:B---3--:R-:W-:-:S05]  /*1300*/  IADD3 R18, P0, PT, R14, -R12, RZ ;  /* 0x8000000c0e127210 */ /* 0x008fca0007f1e0ff */
[----:B------:R-:W-:-:S05]  /*1310*/  IMAD.X R19, R15, 0x1, ~R13, P0 ;  /* 0x000000010f137824 */ /* 0x000fca00000e0e0d */
        /* <DEDUP_REMOVED lines=8> */
[----:B------:R-:W3:Y:S04]  /*13a0*/  LDG.E.64 R14, desc[UR10][R10.64] ;  /* 0x0000000a0a0e7981 */ /* 0x000ee8000c1e1b00 */
[----:B------:R-:W3:Y:S01]  /*13b0*/  LDG.E.64 R16, desc[UR10][R8.64] ;  /* 0x0000000a08107981 */ /* 0x000ee2000c1e1b00 */
[----:B------:R-:W-:-:S04]  /*13c0*/  IADD3 R24, P1, PT, R6, UR18, RZ ;  /* 0x0000001206187c10 */ /* 0x000fc8000ff3e0ff */
[----:B------:R-:W-:Y:S02]  /*13d0*/  IADD3.X R25, PT, PT, R0, UR19, RZ, P1, !PT ;  /* 0x0000001300197c10 */ /* 0x000fe40008ffe4ff */
[----:B---3--:R-:W-:-:S05]  /*13e0*/  IADD3 R14, P0, PT, R14, -R16, RZ ;  /* 0x800000100e0e7210 */ /* 0x008fca0007f1e0ff */
[----:B------:R-:W-:-:S05]  /*13f0*/  IMAD.X R15, R15, 0x1, ~R17, P0 ;  /* 0x000000010f0f7824 */ /* 0x000fca00000e0e11 */
[----:B------:R3:W-:Y:S04]  /*1400*/  STG.E.64 desc[UR10][R24.64], R14 ;  /* 0x0000000e18007986 */ /* 0x0007e8000c101b0a */
[----:B------:R2:W4:Y:S01]  /*1410*/  LDG.E.64 R16, desc[UR10][R12.64] ;  /* 0x0000000a0c107981 */ /* 0x000522000c1e1b00 */
[----:B-1----:R-:W-:Y:S02]  /*1420*/  IMAD.U32 R19, RZ, RZ, UR6 ;  /* 0x00000006ff137e24 */ /* 0x002fe4000f8e00ff */
[----:B------:R-:W-:Y:S02]  /*1430*/  IMAD.MOV.U32 R8, RZ, RZ, R2 ;  /* 0x000000ffff087224 */ /* 0x000fe400078e0002 */
[----:B------:R-:W-:Y:S02]  /*1440*/  IMAD.MOV.U32 R9, RZ, RZ, R3 ;  /* 0x000000ffff097224 */ /* 0x000fe400078e0003 */
[----:B------:R-:W-:-:S02]  /*1450*/  IMAD.U32 R11, RZ, RZ, UR6 ;  /* 0x00000006ff0b7e24 */ /* 0x000fc4000f8e00ff */
[----:B------:R-:W-:-:S04]  /*1460*/  IMAD.WIDE.U32 R8, R19, UR8, R8 ;  /* 0x0000000813087c25 */ /* 0x000fc8000f8e0008 */
[----:B------:R-:W-:Y:S01]  /*1470*/  IMAD R9, R11, UR9, R9 ;  /* 0x000000090b097c24 */ /* 0x000fe2000f8e0209 */
[----:B------:R-:W-:Y:S01]  /*1480*/  IADD3 R11, P0, PT, R4, UR7, RZ ;  /* 0x00000007040b7c10 */ /* 0x000fe2000ff1e0ff */
[----:B------:R-:W-:-:S03]  /*1490*/  IMAD.SHL.U32 R6, R8, 0x8, RZ ;  /* 0x0000000808067824 */ /* 0x000fc600078e00ff */
[----:B------:R-:W-:Y:S01]  /*14a0*/  SHF.L.U64.HI R0, R8, 0x3, R9 ;  /* 0x0000000308007819 */ /* 0x000fe20000010209 */
[----:B--2---:R-:W-:Y:S01]  /*14b0*/  IMAD.X R12, RZ, RZ, R7, P0 ;  /* 0x000000ffff0c7224 */ /* 0x004fe200000e0607 */
[C---:B------:R-:W-:Y:S02]  /*14c0*/  LEA R20, P1, R11.reuse, UR20, 0x3 ;  /* 0x000000140b147c11 */ /* 0x040fe4000f8218ff */
[C---:B0-----:R-:W-:Y:S02]  /*14d0*/  IADD3 R8, P2, PT, R6.reuse, UR12, RZ ;  /* 0x0000000c06087c10 */ /* 0x041fe4000ff5e0ff */
[----:B------:R-:W-:Y:S02]  /*14e0*/  IADD3 R10, P3, PT, R6, UR14, RZ ;  /* 0x0000000e060a7c10 */ /* 0x000fe4000ff7e0ff */
[----:B------:R-:W-:Y:S02]  /*14f0*/  LEA.HI.X R21, R11, UR21, R12, 0x3, P1 ;  /* 0x000000150b157c11 */ /* 0x000fe400088f1c0c */
[----:B------:R-:W-:-:S02]  /*1500*/  IADD3.X R9, PT, PT, R0, UR13, RZ, P2, !PT ;  /* 0x0000000d00097c10 */ /* 0x000fc400097fe4ff */
[----:B------:R-:W-:Y:S02]  /*1510*/  IADD3.X R11, PT, PT, R0, UR15, RZ, P3, !PT ;  /* 0x0000000f000b7c10 */ /* 0x000fe40009ffe4ff */
[----:B----4-:R-:W-:-:S05]  /*1520*/  IADD3 R18, P0, PT, R16, -R14, RZ ;  /* 0x8000000e10127210 */ /* 0x010fca0007f1e0ff */
[----:B------:R-:W-:-:S05]  /*1530*/  IMAD.X R19, R17, 0x1, ~R15, P0 ;  /* 0x0000000111137824 */ /* 0x000fca00000e0e0f */
[----:B------:R0:W-:Y:S04]  /*1540*/  STG.E.64 desc[UR10][R20.64], R18 ;  /* 0x0000001214007986 */ /* 0x0001e8000c101b0a */
[----:B---3--:R-:W2:Y:S04]  /*1550*/  LDG.E.64 R14, desc[UR10][R8.64] ;  /* 0x0000000a080e7981 */ /* 0x008ea8000c1e1b00 */
        /* <DEDUP_REMOVED lines=9> */
[----:B------:R-:W-:Y:S01]  /*15f0*/  IADD3.X R25, PT, PT, R0, UR19, RZ, P1, !PT ;  /* 0x0000001300197c10 */ /* 0x000fe20008ffe4ff */
[----:B------:R-:W-:Y:S01]  /*1600*/  UIADD3 UR5, UPT, UPT, UR4, 0x3, URZ ;  /* 0x0000000304057890 */ /* 0x000fe2000fffe0ff */
[----:B--2---:R-:W-:-:S05]  /*1610*/  IADD3 R14, P0, PT, R14, -R16, RZ ;  /* 0x800000100e0e7210 */ /* 0x004fca0007f1e0ff */
[----:B------:R-:W-:-:S05]  /*1620*/  IMAD.X R15, R15, 0x1, ~R17, P0 ;  /* 0x000000010f0f7824 */ /* 0x000fca00000e0e11 */
[----:B------:R2:W-:Y:S04]  /*1630*/  STG.E.64 desc[UR10][R24.64], R14 ;  /* 0x0000000e18007986 */ /* 0x0005e8000c101b0a */
[----:B------:R-:W3:Y:S01]  /*1640*/  LDG.E.64 R16, desc[UR10][R12.64] ;  /* 0x0000000a0c107981 */ /* 0x000ee2000c1e1b00 */
[----:B0-----:R-:W-:Y:S02]  /*1650*/  IMAD.U32 R19, RZ, RZ, UR5 ;  /* 0x00000005ff137e24 */ /* 0x001fe4000f8e00ff */
        /* <DEDUP_REMOVED lines=8> */
[----:B-1----:R-:W-:Y:S01]  /*16e0*/  IMAD.X R22, RZ, RZ, R7, P0 ;  /* 0x000000ffff167224 */ /* 0x002fe200000e0607 */
[C---:B------:R-:W-:Y:S02]  /*16f0*/  LEA R20, P1, R11.reuse, UR20, 0x3 ;  /* 0x000000140b147c11 */ /* 0x040fe4000f8218ff */
[C---:B------:R-:W-:Y:S02]  /*1700*/  IADD3 R8, P2, PT, R0.reuse, UR12, RZ ;  /* 0x0000000c00087c10 */ /* 0x040fe4000ff5e0ff */
[----:B------:R-:W-:Y:S02]  /*1710*/  IADD3 R10, P3, PT, R0, UR14, RZ ;  /* 0x0000000e000a7c10 */ /* 0x000fe4000ff7e0ff */
[----:B------:R-:W-:Y:S02]  /*1720*/  LEA.HI.X R21, R11, UR21, R22, 0x3, P1 ;  /* 0x000000150b157c11 */ /* 0x000fe400088f1c16 */
[----:B------:R-:W-:-:S02]  /*1730*/  IADD3.X R9, PT, PT, R6, UR13, RZ, P2, !PT ;  /* 0x0000000d06097c10 */ /* 0x000fc400097fe4ff */
[----:B------:R-:W-:Y:S02]  /*1740*/  IADD3.X R11, PT, PT, R6, UR15, RZ, P3, !PT ;  /* 0x0000000f060b7c10 */ /* 0x000fe40009ffe4ff */
[----:B---3--:R-:W-:-:S05]  /*1750*/  IADD3 R18, P0, PT, R16, -R14, RZ ;  /* 0x8000000e10127210 */ /* 0x008fca0007f1e0ff */
[----:B------:R-:W-:-:S05]  /*1760*/  IMAD.X R19, R17, 0x1, ~R15, P0 ;  /* 0x0000000111137824 */ /* 0x000fca00000e0e0f */
[----:B------:R0:W-:Y:S04]  /*1770*/  STG.E.64 desc[UR10][R20.64], R18 ;  /* 0x0000001214007986 */ /* 0x0001e8000c101b0a */
[----:B--2---:R-:W2:Y:S04]  /*1780*/  LDG.E.64 R14, desc[UR10][R8.64] ;  /* 0x0000000a080e7981 */ /* 0x004ea8000c1e1b00 */
        /* <DEDUP_REMOVED lines=13> */
[----:B------:R-:W3:Y:S01]  /*1860*/  LDG.E.64 R14, desc[UR10][R12.64] ;  /* 0x0000000a0c0e7981 */ /* 0x000ee2000c1e1b00 */
[----:B------:R-:W-:Y:S01]  /*1870*/  IADD3 R0, P0, PT, R4, UR5, RZ ;  /* 0x0000000504007c10 */ /* 0x000fe2000ff1e0ff */
[----:B------:R-:W-:Y:S01]  /*1880*/  UIADD3 UR4, UPT, UPT, UR4, 0x4, URZ ;  /* 0x0000000404047890 */ /* 0x000fe2000fffe0ff */
[----:B------:R-:W-:Y:S02]  /*1890*/  UMOV UR5, URZ ;  /* 0x000000ff00057c82 */ /* 0x000fe40008000000 */
[----:B0-----:R-:W-:Y:S01]  /*18a0*/  LEA R18, P1, R0, UR20, 0x3 ;  /* 0x0000001400127c11 */ /* 0x001fe2000f8218ff */
[----:B------:R-:W-:-:S05]  /*18b0*/  IMAD.X R19, RZ, RZ, R7, P0 ;  /* 0x000000ffff137224 */ /* 0x000fca00000e0607 */
[----:B------:R-:W-:Y:S02]  /*18c0*/  LEA.HI.X R19, R0, UR21, R19, 0x3, P1 ;  /* 0x0000001500137c11 */ /* 0x000fe400088f1c13 */
[----:B---3--:R-:W-:-:S05]  /*18d0*/  IADD3 R10, P0, PT, R14, -R16, RZ ;  /* 0x800000100e0a7210 */ /* 0x008fca0007f1e0ff */
[----:B------:R-:W-:-:S05]  /*18e0*/  IMAD.X R11, R15, 0x1, ~R17, P0 ;  /* 0x000000010f0b7824 */ /* 0x000fca00000e0e11 */
[----:B------:R2:W-:Y:S03]  /*18f0*/  STG.E.64 desc[UR10][R18.64], R10 ;  /* 0x0000000a12007986 */ /* 0x0005e6000c101b0a */
.L_x_6:
[----:B------:R-:W0:Y:S02]  /*1900*/  LDC R0, c[0x0][0x398] ;  /* 0x0000e600ff007b82 */ /* 0x000e240000000800 */
[----:B0-----:R-:W-:-:S04]  /*1910*/  LOP3.LUT R6, R0, 0x3, RZ, 0xc0, !PT ;  /* 0x0000000300067812 */ /* 0x001fc800078ec0ff */
[----:B------:R-:W-:-:S04]  /*1920*/  ISETP.NE.U32.AND P0, PT, R6, RZ, PT ;  /* 0x000000ff0600720c */ /* 0x000fc80003f05070 */
[----:B------:R-:W-:-:S13]  /*1930*/  ISETP.NE.AND.EX P0, PT, RZ, RZ, PT, P0 ;  /* 0x000000ffff00720c */ /* 0x000fda0003f05300 */
[----:B------:R-:W-:Y:S05]  /*1940*/  @!P0 EXIT ;  /* 0x000000000000894d */ /* 0x000fea0003800000 */
[----:B------:R-:W-:Y:S02]  /*1950*/  ISETP.NE.U32.AND P1, PT, R6, 0x1, PT ;  /* 0x000000010600780c */ /* 0x000fe40003f25070 */
[----:B------:R-:W-:Y:S02]  /*1960*/  LOP3.LUT R0, R0, 0x1, RZ, 0xc0, !PT ;  /* 0x0000000100007812 */ /* 0x000fe400078ec0ff */
[----:B------:R-:W-:Y:S02]  /*1970*/  ISETP.NE.AND.EX P1, PT, RZ, RZ, PT, P1 ;  /* 0x000000ffff00720c */ /* 0x000fe40003f25310 */
[----:B------:R-:W-:Y:S02]  /*1980*/  ISETP.NE.U32.AND P0, PT, R0, 0x1, PT ;  /* 0x000000010000780c */ /* 0x000fe40003f05070 */
[----:B-1----:R-:W-:Y:S02]  /*1990*/  SHF.R.S32.HI R9, RZ, 0x1f, R2 ;  /* 0x0000001fff097819 */ /* 0x002fe40000011402 */
[----:B------:R-:W-:-:S07]  /*19a0*/  ISETP.NE.U32.AND.EX P0, PT, RZ, RZ, PT, P0 ;  /* 0x000000ffff00720c */ /* 0x000fce0003f05100 */
[----:B------:R-:W-:Y:S06]  /*19b0*/  @!P1 BRA `(.L_x_7) ;  /* 0x0000000400249947 */ /* 0x000fec0003800000 */
[----:B------:R-:W0:Y:S01]  /*19c0*/  LDCU.128 UR12, c[0x0][0x380] ;  /* 0x00007000ff0c77ac */ /* 0x000e220008000c00 */
[----:B--2---:R-:W-:Y:S02]  /*19d0*/  IMAD.U32 R11, RZ, RZ, UR4 ;  /* 0x00000004ff0b7e24 */ /* 0x004fe4000f8e00ff */
[----:B------:R-:W-:Y:S01]  /*19e0*/  IMAD.MOV.U32 R8, RZ, RZ, R2 ;  /* 0x000000ffff087224 */ /* 0x000fe200078e0002 */
[----:B------:R-:W-:Y:S01]  /*19f0*/  UIMAD UR6, UR5, UR8, URZ ;  /* 0x00000008050672a4 */ /* 0x000fe2000f8e02ff */
[----:B------:R-:W1:Y:S02]  /*1a00*/  LDCU.64 UR16, c[0x0][0x3b0] ;  /* 0x00007600ff1077ac */ /* 0x000e640008000a00 */
[----:B------:R-:W-:Y:S01]  /*1a10*/  IMAD.WIDE.U32 R10, R11, UR8, R8 ;  /* 0x000000080b0a7c25 */ /* 0x000fe2000f8e0008 */
[----:B------:R-:W-:-:S03]  /*1a20*/  UIMAD UR6, UR4, UR9, UR6 ;  /* 0x00000009040672a4 */ /* 0x000fc6000f8e0206 */
[----:B------:R-:W-:Y:S01]  /*1a30*/  IMAD.SHL.U32 R24, R10, 0x8, RZ ;  /* 0x000000080a187824 */ /* 0x000fe200078e00ff */
[----:B------:R-:W-:Y:S01]  /*1a40*/  UIADD3 UR20, UPT, UPT, UR4, 0x1, URZ ;  /* 0x0000000104147890 */ /* 0x000fe2000fffe0ff */
[----:B------:R-:W2:Y:S01]  /*1a50*/  LDCU.64 UR18, c[0x0][0x390] ;  /* 0x00007200ff1277ac */ /* 0x000ea20008000a00 */
[----:B------:R-:W-:Y:S02]  /*1a60*/  VIADD R11, R11, UR6 ;  /* 0x000000060b0b7c36 */ /* 0x000fe40008000000 */
[C---:B0-----:R-:W-:Y:S02]  /*1a70*/  IADD3 R20, P1, PT, R24.reuse, UR12, RZ ;  /* 0x0000000c18147c10 */ /* 0x041fe4000ff3e0ff */
[----:B------:R-:W-:Y:S01]  /*1a80*/  IADD3 R22, P2, PT, R24, UR14, RZ ;  /* 0x0000000e18167c10 */ /* 0x000fe2000ff5e0ff */
[----:B------:R-:W0:Y:S01]  /*1a90*/  LDCU.64 UR6, c[0x0][0x3a8] ;  /* 0x00007500ff0677ac */ /* 0x000e220008000a00 */
[----:B------:R-:W-:-:S04]  /*1aa0*/  SHF.L.U64.HI R0, R10, 0x3, R11 ;  /* 0x000000030a007819 */ /* 0x000fc8000001020b */
[C---:B------:R-:W-:Y:S02]  /*1ab0*/  IADD3.X R21, PT, PT, R0.reuse, UR13, RZ, P1, !PT ;  /* 0x0000000d00157c10 */ /* 0x040fe40008ffe4ff */
[----:B------:R-:W-:-:S03]  /*1ac0*/  IADD3.X R23, PT, PT, R0, UR15, RZ, P2, !PT ;  /* 0x0000000f00177c10 */ /* 0x000fc600097fe4ff */
[----:B------:R-:W3:Y:S04]  /*1ad0*/  LDG.E.64 R12, desc[UR10][R20.64] ;  /* 0x0000000a140c7981 */ /* 0x000ee8000c1e1b00 */
[----:B------:R-:W3:Y:S01]  /*1ae0*/  LDG.E.64 R14, desc[UR10][R22.64] ;  /* 0x0000000a160e7981 */ /* 0x000ee2000c1e1b00 */
[----:B0-----:R-:W-:-:S04]  /*1af0*/  IADD3 R10, P2, PT, R24, UR6, RZ ;  /* 0x00000006180a7c10 */ /* 0x001fc8000ff5e0ff */
[----:B------:R-:W-:Y:S02]  /*1b00*/  IADD3.X R11, PT, PT, R0, UR7, RZ, P2, !PT ;  /* 0x00000007000b7c10 */ /* 0x000fe400097fe4ff */
[----:B---3--:R-:W-:-:S05]  /*1b10*/  IADD3 R18, P1, PT, R12, R14, RZ ;  /* 0x0000000e0c127210 */ /* 0x008fca0007f3e0ff */
[----:B------:R-:W-:-:S05]  /*1b20*/  IMAD.X R19, R13, 0x1, R15, P1 ;  /* 0x000000010d137824 */ /* 0x000fca00008e060f */
[----:B------:R0:W-:Y:S04]  /*1b30*/  STG.E.64 desc[UR10][R10.64], R18 ;  /* 0x000000120a007986 */ /* 0x0001e8000c101b0a */
[----:B------:R-:W3:Y:S04]  /*1b40*/  LDG.E.64 R12, desc[UR10][R22.64] ;  /* 0x0000000a160c7981 */ /* 0x000ee8000c1e1b00 */
[----:B------:R-:W3:Y:S01]  /*1b50*/  LDG.E.64 R14, desc[UR10][R20.64] ;  /* 0x0000000a140e7981 */ /* 0x000ee2000c1e1b00 */
[----:B-1----:R-:W-:-:S04]  /*1b60*/  IADD3 R24, P2, PT, R24, UR16, RZ ;  /* 0x0000001018187c10 */ /* 0x002fc8000ff5e0ff */
[----:B------:R-:W-:Y:S02]  /*1b70*/  IADD3.X R25, PT, PT, R0, UR17, RZ, P2, !PT ;  /* 0x0000001100197c10 */ /* 0x000fe400097fe4ff */
[----:B---3--:R-:W-:-:S05]  /*1b80*/  IADD3 R14, P1, PT, R12, -R14, RZ ;  /* 0x8000000e0c0e7210 */ /* 0x008fca0007f3e0ff */
[----:B------:R-:W-:-:S05]  /*1b90*/  IMAD.X R15, R13, 0x1, ~R15, P1 ;  /* 0x000000010d0f7824 */ /* 0x000fca00008e0e0f */
[----:B------:R2:W-:Y:S04]  /*1ba0*/  STG.E.64 desc[UR10][R24.64], R14 ;  /* 0x0000000e18007986 */ /* 0x0005e8000c101b0a */
[----:B------:R1:W3:Y:S01]  /*1bb0*/  LDG.E.64 R16, desc[UR10][R10.64] ;  /* 0x0000000a0a107981 */ /* 0x0002e2000c1e1b00 */
[----:B------:R-:W-:Y:S02]  /*1bc0*/  IMAD.U32 R13, RZ, RZ, UR20 ;  /* 0x00000014ff0d7e24 */ /* 0x000fe4000f8e00ff */
[----:B0-----:R-:W-:Y:S02]  /*1bd0*/  IMAD.U32 R19, RZ, RZ, UR20 ;  /* 0x00000014ff137e24 */ /* 0x001fe4000f8e00ff */
[----:B------:R-:W-:-:S04]  /*1be0*/  IMAD.WIDE.U32 R12, R13, UR8, R8 ;  /* 0x000000080d0c7c25 */ /* 0x000fc8000f8e0008 */
[----:B------:R-:W-:Y:S01]  /*1bf0*/  IMAD R19, R19, UR9, R13 ;  /* 0x0000000913137c24 */ /* 0x000fe2000f8e020d */
[----:B------:R-:W-:Y:S01]  /*1c00*/  IADD3 R13, P1, PT, R4, UR4, RZ ;  /* 0x00000004040d7c10 */ /* 0x000fe2000ff3e0ff */
[----:B------:R-:W-:-:S03]  /*1c10*/  IMAD.SHL.U32 R6, R12, 0x8, RZ ;  /* 0x000000080c067824 */ /* 0x000fc600078e00ff */
[----:B------:R-:W-:Y:S02]  /*1c20*/  IADD3.X R18, PT, PT, R7, UR5, RZ, P1, !PT ;  /* 0x0000000507127c10 */ /* 0x000fe40008ffe4ff */
[----:B------:R-:W-:Y:S02]  /*1c30*/  SHF.L.U64.HI R0, R12, 0x3, R19 ;  /* 0x000000030c007819 */ /* 0x000fe40000010213 */
[C---:B--2---:R-:W-:Y:S02]  /*1c40*/  LEA R24, P2, R13.reuse, UR18, 0x3 ;  /* 0x000000120d187c11 */ /* 0x044fe4000f8418ff */
[C---:B-1----:R-:W-:Y:S02]  /*1c50*/  IADD3 R10, P3, PT, R6.reuse, UR12, RZ ;  /* 0x0000000c060a7c10 */ /* 0x042fe4000ff7e0ff */
[----:B------:R-:W-:Y:S02]  /*1c60*/  IADD3 R12, P4, PT, R6, UR14, RZ ;  /* 0x0000000e060c7c10 */ /* 0x000fe4000ff9e0ff */
[----:B------:R-:W-:-:S02]  /*1c70*/  LEA.HI.X R25, R13, UR19, R18, 0x3, P2 ;  /* 0x000000130d197c11 */ /* 0x000fc400090f1c12 */
[C---:B------:R-:W-:Y:S02]  /*1c80*/  IADD3.X R11, PT, PT, R0.reuse, UR13, RZ, P3, !PT ;  /* 0x0000000d000b7c10 */ /* 0x040fe40009ffe4ff */
        /* <DEDUP_REMOVED lines=19> */
[----:B------:R-:W-:Y:S01]  /*1dc0*/  IADD3 R0, P1, PT, R4, UR20, RZ ;  /* 0x0000001404007c10 */ /* 0x000fe2000ff3e0ff */
[----:B------:R-:W-:Y:S01]  /*1dd0*/  UIADD3 UR4, UPT, UPT, UR4, 0x2, URZ ;  /* 0x0000000204047890 */ /* 0x000fe2000fffe0ff */
[----:B------:R-:W-:Y:S02]  /*1de0*/  UMOV UR5, URZ ;  /* 0x000000ff00057c82 */ /* 0x000fe40008000000 */
[----:B0-----:R-:W-:Y:S01]  /*1df0*/  LEA R20, P2, R0, UR18, 0x3 ;  /* 0x0000001200147c11 */ /* 0x001fe2000f8418ff */
[----:B------:R-:W-:-:S05]  /*1e00*/  IMAD.X R21, RZ, RZ, R7, P1 ;  /* 0x000000ffff157224 */ /* 0x000fca00008e0607 */
[----:B------:R-:W-:Y:S02]  /*1e10*/  LEA.HI.X R21, R0, UR19, R21, 0x3, P2 ;  /* 0x0000001300157c11 */ /* 0x000fe400090f1c15 */
[----:B--2---:R-:W-:-:S05]  /*1e20*/  IADD3 R12, P1, PT, R16, -R18, RZ ;  /* 0x80000012100c7210 */ /* 0x004fca0007f3e0ff */
[----:B------:R-:W-:-:S05]  /*1e30*/  IMAD.X R13, R17, 0x1, ~R19, P1 ;  /* 0x00000001110d7824 */ /* 0x000fca00008e0e13 */
[----:B------:R1:W-:Y:S03]  /*1e40*/  STG.E.64 desc[UR10][R20.64], R12 ;  /* 0x0000000c14007986 */ /* 0x0003e6000c101b0a */
.L_x_7:
[----:B------:R-:W-:Y:S05]  /*1e50*/  @P0 EXIT ;  /* 0x000000000000094d */ /* 0x000fea0003800000 */
[----:B------:R-:W0:Y:S01]  /*1e60*/  LDCU.128 UR12, c[0x0][0x380] ;  /* 0x00007000ff0c77ac */ /* 0x000e220008000c00 */
[----:B------:R-:W-:Y:S02]  /*1e70*/  IMAD.U32 R5, RZ, RZ, UR4 ;  /* 0x00000004ff057e24 */ /* 0x000fe4000f8e00ff */
[----:B------:R-:W-:Y:S01]  /*1e80*/  IMAD.MOV.U32 R3, RZ, RZ, R9 ;  /* 0x000000ffff037224 */ /* 0x000fe200078e0009 */
[----:B------:R-:W-:Y:S02]  /*1e90*/  UIMAD UR6, UR5, UR8, URZ ;  /* 0x00000008050672a4 */ /* 0x000fe4000f8e02ff */
[----:B------:R-:W-:Y:S02]  /*1ea0*/  IMAD.WIDE.U32 R2, R5, UR8, R2 ;  /* 0x0000000805027c25 */ /* 0x000fe4000f8e0002 */
[----:B------:R-:W-:Y:S02]  /*1eb0*/  UIMAD UR6, UR4, UR9, UR6 ;  /* 0x00000009040672a4 */ /* 0x000fe4000f8e0206 */
[----:B-12---:R-:W-:-:S04]  /*1ec0*/  IMAD.SHL.U32 R18, R2, 0x8, RZ ;  /* 0x0000000802127824 */ /* 0x006fc800078e00ff */
[----:B------:R-:W-:Y:S01]  /*1ed0*/  VIADD R3, R3, UR6 ;  /* 0x0000000603037c36 */ /* 0x000fe20008000000 */
[----:B0-----:R-:W-:-:S04]  /*1ee0*/  IADD3 R10, P1, PT, R18, UR14, RZ ;  /* 0x0000000e120a7c10 */ /* 0x001fc8000ff3e0ff */
[----:B------:R-:W0:Y:S01]  /*1ef0*/  LDCU.64 UR6, c[0x0][0x3a8] ;  /* 0x00007500ff0677ac */ /* 0x000e220008000a00 */
[----:B------:R-:W-:Y:S02]  /*1f00*/  SHF.L.U64.HI R0, R2, 0x3, R3 ;  /* 0x0000000302007819 */ /* 0x000fe40000010203 */
[----:B------:R-:W-:Y:S02]  /*1f10*/  IADD3 R2, P0, PT, R18, UR12, RZ ;  /* 0x0000000c12027c10 */ /* 0x000fe4000ff1e0ff */
[C---:B------:R-:W-:Y:S02]  /*1f20*/  IADD3.X R11, PT, PT, R0.reuse, UR15, RZ, P1, !PT ;  /* 0x0000000f000b7c10 */ /* 0x040fe40008ffe4ff */
[----:B------:R-:W-:-:S03]  /*1f30*/  IADD3.X R3, PT, PT, R0, UR13, RZ, P0, !PT ;  /* 0x0000000d00037c10 */ /* 0x000fc600087fe4ff */
[----:B------:R-:W2:Y:S04]  /*1f40*/  LDG.E.64 R12, desc[UR10][R10.64] ;  /* 0x0000000a0a0c7981 */ /* 0x000ea8000c1e1b00 */
        /* <DEDUP_REMOVED lines=12> */
[----:B--2---:R-:W-:-:S05]  /*2010*/  IADD3 R12, P0, PT, R8, -R12, RZ ;  /* 0x8000000c080c7210 */ /* 0x004fca0007f1e0ff */
[----:B------:R-:W-:-:S05]  /*2020*/  IMAD.X R13, R9, 0x1, ~R13, P0 ;  /* 0x00000001090d7824 */ /* 0x000fca00000e0e0d */
[----:B------:R-:W-:Y:S04]  /*2030*/  STG.E.64 desc[UR10][R18.64], R12 ;  /* 0x0000000c12007986 */ /* 0x000fe8000c101b0a */
[----:B------:R-:W2:Y:S01]  /*2040*/  LDG.E.64 R8, desc[UR10][R14.64] ;  /* 0x0000000a0e087981 */ /* 0x000ea2000c1e1b00 */
[----:B------:R-:W-:-:S04]  /*2050*/  IADD3 R5, P0, PT, R4, UR4, RZ ;  /* 0x0000000404057c10 */ /* 0x000fc8000ff1e0ff */
[----:B------:R-:W-:Y:S02]  /*2060*/  IADD3.X R0, PT, PT, R7, UR5, RZ, P0, !PT ;  /* 0x0000000507007c10 */ /* 0x000fe400087fe4ff */
[----:B0-----:R-:W-:-:S04]  /*2070*/  LEA R4, P1, R5, UR6, 0x3 ;  /* 0x0000000605047c11 */ /* 0x001fc8000f8218ff */
[----:B------:R-:W-:Y:S02]  /*2080*/  LEA.HI.X R5, R5, UR7, R0, 0x3, P1 ;  /* 0x0000000705057c11 */ /* 0x000fe400088f1c00 */
[----:B--2---:R-:W-:-:S05]  /*2090*/  IADD3 R2, P0, PT, R8, -R12, RZ ;  /* 0x8000000c08027210 */ /* 0x004fca0007f1e0ff */
[----:B------:R-:W-:-:S05]  /*20a0*/  IMAD.X R3, R9, 0x1, ~R13, P0 ;  /* 0x0000000109037824 */ /* 0x000fca00000e0e0d */
[----:B------:R-:W-:Y:S01]  /*20b0*/  STG.E.64 desc[UR10][R4.64], R2 ;  /* 0x0000000204007986 */ /* 0x000fe2000c101b0a */
[----:B------:R-:W-:Y:S05]  /*20c0*/  EXIT ;  /* 0x000000000000794d */ /* 0x000fea0003800000 */
.L_x_8:
        /* <DEDUP_REMOVED lines=11> */
.L_x_16:


//--------------------- .text._Z21per_row_column_kernelPlS_S_llS_S_ --------------------------
	.section	.text._Z21per_row_column_kernelPlS_S_llS_S_,"ax",@progbits
	.align	128
        .global         _Z21per_row_column_kernelPlS_S_llS_S_
        .type           _Z21per_row_column_kernelPlS_S_llS_S_,@function
        .size           _Z21per_row_column_kernelPlS_S_llS_S_,(.L_x_17 - _Z21per_row_column_kernelPlS_S_llS_S_)
        .other          _Z21per_row_column_kernelPlS_S_llS_S_,@"STO_CUDA_ENTRY STV_DEFAULT"
_Z21per_row_column_kernelPlS_S_llS_S_:
.text._Z21per_row_column_kernelPlS_S_llS_S_:
[----:B------:R-:W-:Y:S01]  /*0000*/  LDC R1, c[0x0][0x37c] ;  /* 0x0000df00ff017b82 */ /* 0x000fe20000000800 */
[----:B------:R-:W0:Y:S07]  /*0010*/  S2R R3, SR_TID.X ;  /* 0x0000000000037919 */ /* 0x000e2e0000002100 */
[----:B------:R-:W0:Y:S01]  /*0020*/  S2UR UR4, SR_CTAID.X ;  /* 0x00000000000479c3 */ /* 0x000e220000002500 */
[----:B------:R-:W1:Y:S01]  /*0030*/  LDCU.64 UR12, c[0x0][0x3a0] ;  /* 0x00007400ff0c77ac */ /* 0x000e620008000a00 */
[----:B------:R-:W2:Y:S06]  /*0040*/  LDCU.64 UR8, c[0x0][0x398] ;  /* 0x00007300ff0877ac */ /* 0x000eac0008000a00 */
[----:B------:R-:W0:Y:S01]  /*0050*/  LDC R2, c[0x0][0x360] ;  /* 0x0000d800ff027b82 */ /* 0x000e220000000800 */
[----:B-1----:R-:W-:-:S04]  /*0060*/  UISETP.GE.U32.AND UP0, UPT, UR12, 0x1, UPT ;  /* 0x000000010c00788c */ /* 0x002fc8000bf06070 */
[----:B------:R-:W-:-:S06]  /*0070*/  UISETP.GE.AND.EX UP0, UPT, UR13, URZ, UPT, UP0 ;  /* 0x000000ff0d00728c */ /* 0x000fcc000bf06300 */
[----:B------:R-:W-:Y:S01]  /*0080*/  PLOP3.LUT P1, PT, PT, PT, UP0, 0x80, 0x8 ;  /* 0x000000000008781c */ /* 0x000fe20003f2f008 */
[----:B0-----:R-:W-:-:S05]  /*0090*/  IMAD R2, R2, UR4, R3 ;  /* 0x0000000402027c24 */ /* 0x001fca000f8e0203 */
[----:B--2---:R-:W-:Y:S02]  /*00a0*/  ISETP.GE.U32.AND P0, PT, R2, UR8, PT ;  /* 0x0000000802007c0c */ /* 0x004fe4000bf06070 */
        /* <DEDUP_REMOVED lines=14> */
[C---:B------:R-:W-:Y:S01]  /*0190*/  LEA R8, P3, R4.reuse, 0x20, 0x3 ;  /* 0x0000002004087811 */ /* 0x040fe200078618ff */
[----:B------:R-:W2:Y:S03]  /*01a0*/  LDCU.128 UR16, c[0x0][0x380] ;  /* 0x00007000ff1077ac */ /* 0x000ea60008000c00 */
[----:B------:R-:W-:Y:S01]  /*01b0*/  LEA.HI.X R9, R4, RZ, R15, 0x3, P3 ;  /* 0x000000ff04097211 */ /* 0x000fe200018f1c0f */
[----:B------:R-:W3:Y:S01]  /*01c0*/  LDCU.64 UR20, c[0x0][0x3b0] ;  /* 0x00007600ff1477ac */ /* 0x000ee20008000a00 */
[----:B------:R-:W4:Y:S01]  /*01d0*/  LDCU.64 UR6, c[0x0][0x390] ;  /* 0x00007200ff0677ac */ /* 0x000f220008000a00 */
[----:B------:R-:W-:Y:S01]  /*01e0*/  ULOP3.LUT UR4, UR12, 0xfffffff8, URZ, 0xc0, !UPT ;  /* 0xfffffff80c047892 */ /* 0x000fe2000f8ec0ff */
[C---:B-1----:R-:W-:Y:S01]  /*01f0*/  IADD3 R6, P1, PT, R8.reuse, UR14, RZ ;  /* 0x0000000e08067c10 */ /* 0x042fe2000ff3e0ff */
[----:B------:R-:W-:Y:S01]  /*0200*/  ULOP3.LUT UR5, UR13, 0x7fffffff, URZ, 0xc0, !UPT ;  /* 0x7fffffff0d057892 */ /* 0x000fe2000f8ec0ff */
[C---:B--2---:R-:W-:Y:S01]  /*0210*/  IADD3 R10, P0, PT, R8.reuse, UR16, RZ ;  /* 0x00000010080a7c10 */ /* 0x044fe2000ff1e0ff */
[----:B------:R-:W-:Y:S01]  /*0220*/  USHF.L.U64.HI UR16, UR8, 0x6, UR9 ;  /* 0x0000000608107899 */ /* 0x000fe20008010209 */
[----:B------:R-:W-:-:S02]  /*0230*/  IADD3 R12, P2, PT, R8, UR18, RZ ;  /* 0x00000012080c7c10 */ /* 0x000fc4000ff5e0ff */
[----:B---3--:R-:W-:Y:S02]  /*0240*/  IADD3 R8, P4, PT, R8, UR20, RZ ;  /* 0x0000001408087c10 */ /* 0x008fe4000ff9e0ff */
[C---:B------:R-:W-:Y:S02]  /*0250*/  IADD3.X R11, PT, PT, R9.reuse, UR17, RZ, P0, !PT ;  /* 0x00000011090b7c10 */ /* 0x040fe400087fe4ff */
[----:B----4-:R-:W-:Y:S01]  /*0260*/  LEA R0, P3, R2, UR6, 0x3 ;  /* 0x0000000602007c11 */ /* 0x010fe2000f8618ff */
[----:B------:R-:W-:Y:S01]  /*0270*/  UMOV UR6, UR4 ;  /* 0x0000000400067c82 */ /* 0x000fe20008000000 */
[C---:B------:R-:W-:Y:S02]  /*0280*/  IADD3.X R13, PT, PT, R9.reuse, UR19, RZ, P2, !PT ;  /* 0x00000013090d7c10 */ /* 0x040fe400097fe4ff */
[C---:B------:R-:W-:Y:S02]  /*0290*/  IADD3.X R7, PT, PT, R9.reuse, UR15, RZ, P1, !PT ;  /* 0x0000000f09077c10 */ /* 0x040fe40008ffe4ff */
[----:B------:R-:W-:-:S02]  /*02a0*/  IADD3.X R9, PT, PT, R9, UR21, RZ, P4, !PT ;  /* 0x0000001509097c10 */ /* 0x000fc4000a7fe4ff */
[----:B------:R-:W-:Y:S01]  /*02b0*/  LEA.HI.X R17, R2, UR7, R3, 0x3, P3 ;  /* 0x0000000702117c11 */ /* 0x000fe200098f1c03 */
[----:B------:R-:W-:-:S06]  /*02c0*/  UMOV UR7, UR5 ;  /* 0x0000000500077c82 */ /* 0x000fcc0008000000 */
.L_x_10:
[----:B01----:R-:W2:Y:S04]  /*02d0*/  LDG.E.64 R18, desc[UR10][R10.64+-0x20] ;  /* 0xffffe00a0a127981 */ /* 0x003ea8000c1e1b00 */
[----:B------:R-:W2:Y:S02]  /*02e0*/  LDG.E.64 R20, desc[UR10][R12.64+-0x20] ;  /* 0xffffe00a0c147981 */ /* 0x000ea4000c1e1b00 */
[----:B--2---:R-:W-:-:S05]  /*02f0*/  IADD3 R22, P0, PT, R18, R20, RZ ;  /* 0x0000001412167210 */ /* 0x004fca0007f1e0ff */
[----:B------:R-:W-:-:S05]  /*0300*/  IMAD.X R23, R19, 0x1, R21, P0 ;  /* 0x0000000113177824 */ /* 0x000fca00000e0615 */
[----:B------:R0:W-:Y:S04]  /*0310*/  STG.E.64 desc[UR10][R6.64+-0x20], R22 ;  /* 0xffffe01606007986 */ /* 0x0001e8000c101b0a */
[----:B------:R-:W2:Y:S04]  /*0320*/  LDG.E.64 R18, desc[UR10][R12.64+-0x20] ;  /* 0xffffe00a0c127981 */ /* 0x000ea8000c1e1b00 */
[----:B------:R-:W2:Y:S02]  /*0330*/  LDG.E.64 R20, desc[UR10][R10.64+-0x20] ;  /* 0xffffe00a0a147981 */ /* 0x000ea4000c1e1b00 */
[----:B--2---:R-:W-:-:S05]  /*0340*/  IADD3 R24, P0, PT, R18, -R20, RZ ;  /* 0x8000001412187210 */ /* 0x004fca0007f1e0ff */
[----:B------:R-:W-:-:S05]  /*0350*/  IMAD.X R25, R19, 0x1, ~R21, P0 ;  /* 0x0000000113197824 */ /* 0x000fca00000e0e15 */
[----:B------:R1:W-:Y:S04]  /*0360*/  STG.E.64 desc[UR10][R8.64+-0x20], R24 ;  /* 0xffffe01808007986 */ /* 0x0003e8000c101b0a */
[----:B------:R-:W2:Y:S01]  /*0370*/  LDG.E.64 R18, desc[UR10][R6.64+-0x20] ;  /* 0xffffe00a06127981 */ /* 0x000ea2000c1e1b00 */
[----:B------:R-:W-:Y:S01]  /*0380*/  IMAD.MOV.U32 R16, RZ, RZ, R0 ;  /* 0x000000ffff107224 */ /* 0x000fe200078e0000 */
[----:B--2---:R-:W-:-:S05]  /*0390*/  IADD3 R26, P0, PT, R18, -R24, RZ ;  /* 0x80000018121a7210 */ /* 0x004fca0007f1e0ff */
[----:B------:R-:W-:-:S05]  /*03a0*/  IMAD.X R27, R19, 0x1, ~R25, P0 ;  /* 0x00000001131b7824 */ /* 0x000fca00000e0e19 */
[----:B------:R2:W-:Y:S04]  /*03b0*/  STG.E.64 desc[UR10][R16.64], R26 ;  /* 0x0000001a10007986 */ /* 0x0005e8000c101b0a */
[----:B------:R-:W0:Y:S04]  /*03c0*/  LDG.E.64 R18, desc[UR10][R10.64+-0x18] ;  /* 0xffffe80a0a127981 */ /* 0x000e28000c1e1b00 */
[----:B------:R-:W0:Y:S02]  /*03d0*/  LDG.E.64 R20, desc[UR10][R12.64+-0x18] ;  /* 0xffffe80a0c147981 */ /* 0x000e24000c1e1b00 */
[----:B0-----:R-:W-:-:S05]  /*03e0*/  IADD3 R22, P0, PT, R18, R20, RZ ;  /* 0x0000001412167210 */ /* 0x001fca0007f1e0ff */
[----:B------:R-:W-:-:S05]  /*03f0*/  IMAD.X R23, R19, 0x1, R21, P0 ;  /* 0x0000000113177824 */ /* 0x000fca00000e0615 */
[----:B------:R0:W-:Y:S04]  /*0400*/  STG.E.64 desc[UR10][R6.64+-0x18], R22 ;  /* 0xffffe81606007986 */ /* 0x0001e8000c101b0a */
[----:B------:R-:W1:Y:S04]  /*0410*/  LDG.E.64 R18, desc[UR10][R12.64+-0x18] ;  /* 0xffffe80a0c127981 */ /* 0x000e68000c1e1b00 */
[----:B------:R-:W1:Y:S02]  /*0420*/  LDG.E.64 R20, desc[UR10][R10.64+-0x18] ;  /* 0xffffe80a0a147981 */ /* 0x000e64000c1e1b00 */
[----:B-1----:R-:W-:-:S05]  /*0430*/  IADD3 R24, P0, PT, R18, -R20, RZ ;  /* 0x8000001412187210 */ /* 0x002fca0007f1e0ff */
[----:B------:R-:W-:-:S05]  /*0440*/  IMAD.X R25, R19, 0x1, ~R21, P0 ;  /* 0x0000000113197824 */ /* 0x000fca00000e0e15 */
[----:B------:R1:W-:Y:S04]  /*0450*/  STG.E.64 desc[UR10][R8.64+-0x18], R24 ;  /* 0xffffe81808007986 */ /* 0x0003e8000c101b0a */
[----:B------:R-:W2:Y:S01]  /*0460*/  LDG.E.64 R20, desc[UR10][R6.64+-0x18] ;  /* 0xffffe80a06147981 */ /* 0x000ea2000c1e1b00 */
[----:B------:R-:W-:Y:S02]  /*0470*/  USHF.L.U32 UR14, UR8, 0x3, URZ ;  /* 0x00000003080e7899 */ /* 0x000fe400080006ff */
[----:B------:R-:W-:-:S04]  /*0480*/  USHF.L.U64.HI UR15, UR8, 0x3, UR9 ;  /* 0x00000003080f7899 */ /* 0x000fc80008010209 */
[----:B------:R-:W-:-:S04]  /*0490*/  IADD3 R18, P1, PT, R0, UR14, RZ ;  /* 0x0000000e00127c10 */ /* 0x000fc8000ff3e0ff */
[----:B------:R-:W-:Y:S02]  /*04a0*/  IADD3.X R19, PT, PT, R17, UR15, RZ, P1, !PT ;  /* 0x0000000f11137c10 */ /* 0x000fe40008ffe4ff */
[----:B--2---:R-:W-:-:S05]  /*04b0*/  IADD3 R26, P0, PT, R20, -R24, RZ ;  /* 0x80000018141a7210 */ /* 0x004fca0007f1e0ff */
[----:B------:R-:W-:-:S05]  /*04c0*/  IMAD.X R27, R21, 0x1, ~R25, P0 ;  /* 0x00000001151b7824 */ /* 0x000fca00000e0e19 */
[----:B------:R2:W-:Y:S04]  /*04d0*/  STG.E.64 desc[UR10][R18.64], R26 ;  /* 0x0000001a12007986 */ /* 0x0005e8000c101b0a */
[----:B------:R-:W1:Y:S04]  /*04e0*/  LDG.E.64 R20, desc[UR10][R10.64+-0x10] ;  /* 0xfffff00a0a147981 */ /* 0x000e68000c1e1b00 */
[----:B0-----:R-:W1:Y:S02]  /*04f0*/  LDG.E.64 R22, desc[UR10][R12.64+-0x10] ;  /* 0xfffff00a0c167981 */ /* 0x001e64000c1e1b00 */
[----:B-1----:R-:W-:-:S05]  /*0500*/  IADD3 R24, P0, PT, R20, R22, RZ ;  /* 0x0000001614187210 */ /* 0x002fca0007f1e0ff */
[----:B------:R-:W-:-:S05]  /*0510*/  IMAD.X R25, R21, 0x1, R23, P0 ;  /* 0x0000000115197824 */ /* 0x000fca00000e0617 */
[----:B------:R0:W-:Y:S04]  /*0520*/  STG.E.64 desc[UR10][R6.64+-0x10], R24 ;  /* 0xfffff01806007986 */ /* 0x0001e8000c101b0a */
[----:B------:R-:W3:Y:S04]  /*0530*/  LDG.E.64 R20, desc[UR10][R12.64+-0x10] ;  /* 0xfffff00a0c147981 */ /* 0x000ee8000c1e1b00 */
[----:B------:R-:W3:Y:S02]  /*0540*/  LDG.E.64 R22, desc[UR10][R10.64+-0x10] ;  /* 0xfffff00a0a167981 */ /* 0x000ee4000c1e1b00 */
[----:B---3--:R-:W-:-:S05]  /*0550*/  IADD3 R28, P0, PT, R20, -R22, RZ ;  /* 0x80000016141c7210 */ /* 0x008fca0007f1e0ff */
[----:B------:R-:W-:-:S05]  /*0560*/  IMAD.X R29, R21, 0x1, ~R23, P0 ;  /* 0x00000001151d7824 */ /* 0x000fca00000e0e17 */
[----:B------:R1:W-:Y:S04]  /*0570*/  STG.E.64 desc[UR10][R8.64+-0x10], R28 ;  /* 0xfffff01c08007986 */ /* 0x0003e8000c101b0a */
[----:B------:R-:W3:Y:S01]  /*0580*/  LDG.E.64 R20, desc[UR10][R6.64+-0x10] ;  /* 0xfffff00a06147981 */ /* 0x000ee2000c1e1b00 */
[----:B--2---:R-:W-:-:S04]  /*0590*/  IADD3 R18, P1, PT, R18, UR14, RZ ;  /* 0x0000000e12127c10 */ /* 0x004fc8000ff3e0ff */
[----:B------:R-:W-:Y:S02]  /*05a0*/  IADD3.X R19, PT, PT, R19, UR15, RZ, P1, !PT ;  /* 0x0000000f13137c10 */ /* 0x000fe40008ffe4ff */
[----:B---3--:R-:W-:-:S05]  /*05b0*/  IADD3 R26, P0, PT, R20, -R28, RZ ;  /* 0x8000001c141a7210 */ /* 0x008fca0007f1e0ff */
        /* <DEDUP_REMOVED lines=59> */
[----:B------:R-:W-:Y:S04]  /*0970*/  STG.E.64 desc[UR10][R8.64+0x10], R28 ;  /* 0x0000101c08007986 */ /* 0x000fe8000c101b0a */
        /* <DEDUP_REMOVED lines=11> */
[----:B------:R-:W2:Y:S04]  /*0a30*/  LDG.E.64 R20, desc[UR10][R12.64+0x18] ;  /* 0x0000180a0c147981 */ /* 0x000ea8000c1e1b00 */
[----:B------:R-:W2:Y:S02]  /*0a40*/  LDG.E.64 R22, desc[UR10][R10.64+0x18] ;  /* 0x0000180a0a167981 */ /* 0x000ea4000c1e1b00 */
[----:B--2---:R-:W-:-:S05]  /*0a50*/  IADD3 R22, P0, PT, R20, -R22, RZ ;  /* 0x8000001614167210 */ /* 0x004fca0007f1e0ff */
[----:B------:R-:W-:-:S05]  /*0a60*/  IMAD.X R23, R21, 0x1, ~R23, P0 ;  /* 0x0000000115177824 */ /* 0x000fca00000e0e17 */
[----:B------:R2:W-:Y:S04]  /*0a70*/  STG.E.64 desc[UR10][R8.64+0x18], R22 ;  /* 0x0000181608007986 */ /* 0x0005e8000c101b0a */
[----:B------:R0:W3:Y:S01]  /*0a80*/  LDG.E.64 R20, desc[UR10][R6.64+0x18] ;  /* 0x0000180a06147981 */ /* 0x0000e2000c1e1b00 */
[----:B-1----:R-:W-:Y:S01]  /*0a90*/  IADD3 R26, P1, PT, R18, UR14, RZ ;  /* 0x0000000e121a7c10 */ /* 0x002fe2000ff3e0ff */
[----:B------:R-:W-:Y:S01]  /*0aa0*/  UIADD3 UR6, UP0, UPT, UR6, -0x8, URZ ;  /* 0xfffffff806067890 */ /* 0x000fe2000ff1e0ff */
[----:B------:R-:W-:Y:S02]  /*0ab0*/  IADD3 R12, P2, PT, R12, 0x40, RZ ;  /* 0x000000400c0c7810 */ /* 0x000fe40007f5e0ff */
[----:B------:R-:W-:Y:S01]  /*0ac0*/  IADD3.X R27, PT, PT, R19, UR15, RZ, P1, !PT ;  /* 0x0000000f131b7c10 */ /* 0x000fe20008ffe4ff */
[----:B------:R-:W-:Y:S01]  /*0ad0*/  UIADD3.X UR7, UPT, UPT, UR7, -0x1, URZ, UP0, !UPT ;  /* 0xffffffff07077890 */ /* 0x000fe200087fe4ff */
[----:B------:R-:W-:Y:S01]  /*0ae0*/  IADD3 R10, P1, PT, R10, 0x40, RZ ;  /* 0x000000400a0a7810 */ /* 0x000fe20007f3e0ff */
[----:B------:R-:W-:Y:S01]  /*0af0*/  UISETP.NE.U32.AND UP0, UPT, UR6, URZ, UPT ;  /* 0x000000ff0600728c */ /* 0x000fe2000bf05070 */
[----:B------:R-:W-:Y:S01]  /*0b00*/  IMAD.X R13, RZ, RZ, R13, P2 ;  /* 0x000000ffff0d7224 */ /* 0x000fe200010e060d */
[----:B0-----:R-:W-:-:S02]  /*0b10*/  IADD3 R6, P3, PT, R6, 0x40, RZ ;  /* 0x0000004006067810 */ /* 0x001fc40007f7e0ff */
[----:B------:R-:W-:Y:S01]  /*0b20*/  UISETP.NE.AND.EX UP0, UPT, UR7, URZ, UPT, UP0 ;  /* 0x000000ff0700728c */ /* 0x000fe2000bf05300 */
[----:B--2---:R-:W-:Y:S01]  /*0b30*/  IADD3 R8, P4, PT, R8, 0x40, RZ ;  /* 0x0000004008087810 */ /* 0x004fe20007f9e0ff */
[----:B------:R-:W-:Y:S02]  /*0b40*/  IMAD.X R11, RZ, RZ, R11, P1 ;  /* 0x000000ffff0b7224 */ /* 0x000fe400008e060b */
[----:B------:R-:W-:Y:S02]  /*0b50*/  IMAD.X R7, RZ, RZ, R7, P3 ;  /* 0x000000ffff077224 */ /* 0x000fe400018e0607 */
[----:B------:R-:W-:Y:S01]  /*0b60*/  IMAD.X R9, RZ, RZ, R9, P4 ;  /* 0x000000ffff097224 */ /* 0x000fe200020e0609 */
[----:B---3--:R-:W-:-:S05]  /*0b70*/  IADD3 R18, P0, PT, R20, -R22, RZ ;  /* 0x8000001614127210 */ /* 0x008fca0007f1e0ff */
[----:B------:R-:W-:Y:S02]  /*0b80*/  IMAD.X R19, R21, 0x1, ~R23, P0 ;  /* 0x0000000115137824 */ /* 0x000fe400000e0e17 */
[----:B------:R-:W-:-:S03]  /*0b90*/  IMAD.U32 R21, RZ, RZ, UR8 ;  /* 0x00000008ff157e24 */ /* 0x000fc6000f8e00ff */
[----:B------:R1:W-:Y:S02]  /*0ba0*/  STG.E.64 desc[UR10][R26.64], R18 ;  /* 0x000000121a007986 */ /* 0x0003e4000c101b0a */
[----:B------:R-:W-:-:S04]  /*0bb0*/  LEA R0, P0, R21, R0, 0x6 ;  /* 0x0000000015007211 */ /* 0x000fc800078030ff */
[----:B------:R-:W-:Y:S01]  /*0bc0*/  IADD3.X R17, PT, PT, R17, UR16, RZ, P0, !PT ;  /* 0x0000001011117c10 */ /* 0x000fe200087fe4ff */
[----:B------:R-:W-:Y:S08]  /*0bd0*/  BRA.U UP0, `(.L_x_10) ;  /* 0xfffffff500bc7547 */ /* 0x000ff0000b83ffff */
.L_x_9:
[----:B------:R-:W-:-:S06]  /*0be0*/  ULOP3.LUT UR6, UR12, 0x7, URZ, 0xc0, !UPT ;  /* 0x000000070c067892 */ /* 0x000fcc000f8ec0ff */
[----:B------:R-:W-:-:S04]  /*0bf0*/  ISETP.NE.U32.AND P0, PT, RZ, UR6, PT ;  /* 0x00000006ff007c0c */ /* 0x000fc8000bf05070 */
[----:B------:R-:W-:-:S13]  /*0c00*/  ISETP.NE.AND.EX P0, PT, RZ, RZ, PT, P0 ;  /* 0x000000ffff00720c */ /* 0x000fda0003f05300 */
[----:B0-----:R-:W-:Y:S05]  /*0c10*/  @!P0 EXIT ;  /* 0x000000000000894d */ /* 0x001fea0003800000 */
[----:B------:R-:W-:-:S04]  /*0c20*/  UISETP.GE.U32.AND UP0, UPT, UR6, 0x4, UPT ;  /* 0x000000040600788c */ /* 0x000fc8000bf06070 */
[----:B------:R-:W-:-:S09]  /*0c30*/  UISETP.GE.U32.AND.EX UP0, UPT, URZ, URZ, UPT, UP0 ;  /* 0x000000ffff00728c */ /* 0x000fd2000bf06100 */
[----:B------:R-:W-:Y:S05]  /*0c40*/  BRA.U !UP0, `(.L_x_11) ;  /* 0x0000000908387547 */ /* 0x000fea000b800000 */
[----:B------:R-:W0:Y:S01]  /*0c50*/  LDCU.128 UR16, c[0x0][0x380] ;  /* 0x00007000ff1077ac */ /* 0x000e220008000c00 */
[----:B------:R-:W-:Y:S01]  /*0c60*/  IADD3 R0, P0, PT, R4, UR4, RZ ;  /* 0x0000000404007c10 */ /* 0x000fe2000ff1e0ff */
[----:B------:R-:W2:Y:S03]  /*0c70*/  LDCU.64 UR14, c[0x0][0x3a8] ;  /* 0x00007500ff0e77ac */ /* 0x000ea60008000a00 */
[----:B------:R-:W-:Y:S01]  /*0c80*/  IADD3.X R7, PT, PT, R15, UR5, RZ, P0, !PT ;  /* 0x000000050f077c10 */ /* 0x000fe200087fe4ff */
[C---:B------:R-:W-:Y:S01]  /*0c90*/  IMAD.SHL.U32 R22, R0.reuse, 0x8, RZ ;  /* 0x0000000800167824 */ /* 0x040fe200078e00ff */
[----:B------:R-:W3:Y:S02]  /*0ca0*/  LDCU.64 UR20, c[0x0][0x3b0] ;  /* 0x00007600ff1477ac */ /* 0x000ee40008000a00 */
[----:B------:R-:W-:Y:S01]  /*0cb0*/  SHF.L.U64.HI R0, R0, 0x3, R7 ;  /* 0x0000000300007819 */ /* 0x000fe20000010207 */
[----:B------:R-:W4:Y:S01]  /*0cc0*/  LDCU.64 UR22, c[0x0][0x390] ;  /* 0x00007200ff1677ac */ /* 0x000f220008000a00 */
[----:B------:R-:W-:Y:S01]  /*0cd0*/  UIADD3 UR7, UPT, UPT, UR4, 0x1, URZ ;  /* 0x0000000104077890 */ /* 0x000fe2000fffe0ff */
[C---:B0-----:R-:W-:Y:S01]  /*0ce0*/  IADD3 R8, P0, PT, R22.reuse, UR16, RZ ;  /* 0x0000001016087c10 */ /* 0x041fe2000ff1e0ff */
[----:B------:R-:W0:Y:S01]  /*0cf0*/  LDCU UR13, c[0x0][0x388] ;  /* 0x00007100ff0d77ac */ /* 0x000e220008000800 */
[----:B------:R-:W-:-:S02]  /*0d00*/  IADD3 R16, P1, PT, R22, UR18, RZ ;  /* 0x0000001216107c10 */ /* 0x000fc4000ff3e0ff */
[C---:B------:R-:W-:Y:S02]  /*0d10*/  IADD3.X R9, PT, PT, R0.reuse, UR17, RZ, P0, !PT ;  /* 0x0000001100097c10 */ /* 0x040fe400087fe4ff */
[----:B------:R-:W-:-:S03]  /*0d20*/  IADD3.X R17, PT, PT, R0, UR19, RZ, P1, !PT ;  /* 0x0000001300117c10 */ /* 0x000fc60008ffe4ff */
[----:B------:R-:W5:Y:S04]  /*0d30*/  LDG.E.64 R10, desc[UR10][R8.64] ;  /* 0x0000000a080a7981 */ /* 0x000f68000c1e1b00 */
[----:B------:R-:W5:Y:S01]  /*0d40*/  LDG.E.64 R12, desc[UR10][R16.64] ;  /* 0x0000000a100c7981 */ /* 0x000f62000c1e1b00 */
[----:B--2---:R-:W-:-:S04]  /*0d50*/  IADD3 R6, P1, PT, R22, UR14, RZ ;  /* 0x0000000e16067c10 */ /* 0x004fc8000ff3e0ff */
[----:B------:R-:W-:Y:S02]  /*0d60*/  IADD3.X R7, PT, PT, R0, UR15, RZ, P1, !PT ;  /* 0x0000000f00077c10 */ /* 0x000fe40008ffe4ff */
[----:B-----5:R-:W-:-:S05]  /*0d70*/  IADD3 R20, P0, PT, R10, R12, RZ ;  /* 0x0000000c0a147210 */ /* 0x020fca0007f1e0ff */
[----:B------:R-:W-:-:S05]  /*0d80*/  IMAD.X R21, R11, 0x1, R13, P0 ;  /* 0x000000010b157824 */ /* 0x000fca00000e060d */
[----:B------:R-:W-:Y:S04]  /*0d90*/  STG.E.64 desc[UR10][R6.64], R20 ;  /* 0x0000001406007986 */ /* 0x000fe8000c101b0a */
[----:B------:R-:W2:Y:S04]  /*0da0*/  LDG.E.64 R10, desc[UR10][R16.64] ;  /* 0x0000000a100a7981 */ /* 0x000ea8000c1e1b00 */
[----:B------:R-:W2:Y:S01]  /*0db0*/  LDG.E.64 R12, desc[UR10][R8.64] ;  /* 0x0000000a080c7981 */ /* 0x000ea2000c1e1b00 */
[----:B---3--:R-:W-:-:S04]  /*0dc0*/  IADD3 R22, P1, PT, R22, UR20, RZ ;  /* 0x0000001416167c10 */ /* 0x008fc8000ff3e0ff */
[----:B------:R-:W-:Y:S02]  /*0dd0*/  IADD3.X R23, PT, PT, R0, UR21, RZ, P1, !PT ;  /* 0x0000001500177c10 */ /* 0x000fe40008ffe4ff */
[----:B--2---:R-:W-:-:S05]  /*0de0*/  IADD3 R12, P0, PT, R10, -R12, RZ ;  /* 0x8000000c0a0c7210 */ /* 0x004fca0007f1e0ff */
[----:B------:R-:W-:-:S05]  /*0df0*/  IMAD.X R13, R11, 0x1, ~R13, P0 ;  /* 0x000000010b0d7824 */ /* 0x000fca00000e0e0d */
[----:B------:R4:W-:Y:S04]  /*0e00*/  STG.E.64 desc[UR10][R22.64], R12 ;  /* 0x0000000c16007986 */ /* 0x0009e8000c101b0a */
[----:B-1----:R1:W2:Y:S01]  /*0e10*/  LDG.E.64 R18, desc[UR10][R6.64] ;  /* 0x0000000a06127981 */ /* 0x0022a2000c1e1b00 */
[----:B------:R-:W-:Y:S01]  /*0e20*/  UIMAD UR5, UR5, UR8, URZ ;  /* 0x00000008050572a4 */ /* 0x000fe2000f8e02ff */
[----:B------:R-:W-:Y:S01]  /*0e30*/  IMAD.U32 R17, RZ, RZ, UR4 ;  /* 0x00000004ff117e24 */ /* 0x000fe2000f8e00ff */
[----:B------:R-:W-:Y:S02]  /*0e40*/  IADD3 R0, P0, PT, R4, UR7, RZ ;  /* 0x0000000704007c10 */ /* 0x000fe4000ff1e0ff */
[----:B------:R-:W-:Y:S01]  /*0e50*/  UIMAD UR5, UR4, UR9, UR5 ;  /* 0x00000009040572a4 */ /* 0x000fe2000f8e0205 */
[----:B------:R-:W-:-:S04]  /*0e60*/  IMAD.WIDE.U32 R16, R17, UR8, R2 ;  /* 0x0000000811107c25 */ /* 0x000fc8000f8e0002 */
[----:B------:R-:W-:Y:S01]  /*0e70*/  IMAD.X R9, RZ, RZ, R15, P0 ;  /* 0x000000ffff097224 */ /* 0x000fe200000e060f */
[----:B----4-:R-:W-:Y:S01]  /*0e80*/  LEA R22, P1, R16, UR22, 0x3 ;  /* 0x0000001610167c11 */ /* 0x010fe2000f8218ff */
[C---:B------:R-:W-:Y:S02]  /*0e90*/  IMAD.SHL.U32 R8, R0.reuse, 0x8, RZ ;  /* 0x0000000800087824 */ /* 0x040fe400078e00ff */
[----:B-1----:R-:W-:Y:S01]  /*0ea0*/  VIADD R7, R17, UR5 ;  /* 0x0000000511077c36 */ /* 0x002fe20008000000 */
[----:B------:R-:W-:Y:S02]  /*0eb0*/  SHF.L.U64.HI R0, R0, 0x3, R9 ;  /* 0x0000000300007819 */ /* 0x000fe40000010209 */
[C---:B------:R-:W-:Y:S02]  /*0ec0*/  IADD3 R6, P2, PT, R8.reuse, UR16, RZ ;  /* 0x0000001008067c10 */ /* 0x040fe4000ff5e0ff */
[----:B------:R-:W-:Y:S02]  /*0ed0*/  IADD3 R10, P3, PT, R8, UR18, RZ ;  /* 0x00000012080a7c10 */ /* 0x000fe4000ff7e0ff */
[----:B------:R-:W-:-:S02]  /*0ee0*/  LEA.HI.X R23, R16, UR23, R7, 0x3, P1 ;  /* 0x0000001710177c11 */ /* 0x000fc400088f1c07 */
[C---:B------:R-:W-:Y:S01]  /*0ef0*/  IADD3.X R7, PT, PT, R0.reuse, UR17, RZ, P2, !PT ;  /* 0x0000001100077c10 */ /* 0x040fe200097fe4ff */
[----:B------:R-:W-:Y:S01]  /*0f00*/  UIADD3 UR6, UPT, UPT, UR4, 0x2, URZ ;  /* 0x0000000204067890 */ /* 0x000fe2000fffe0ff */
[----:B------:R-:W-:Y:S01]  /*0f10*/  IADD3.X R11, PT, PT, R0, UR19, RZ, P3, !PT ;  /* 0x00000013000b7c10 */ /* 0x000fe20009ffe4ff */
[----:B------:R-:W1:Y:S01]  /*0f20*/  LDCU.64 UR16, c[0x0][0x380] ;  /* 0x00007000ff1077ac */ /* 0x000e620008000a00 */
[----:B--2---:R-:W-:-:S05]  /*0f30*/  IADD3 R20, P0, PT, R18, -R12, RZ ;  /* 0x8000000c12147210 */ /* 0x004fca0007f1e0ff */
[----:B------:R-:W-:-:S05]  /*0f40*/  IMAD.X R21, R19, 0x1, ~R13, P0 ;  /* 0x0000000113157824 */ /* 0x000fca00000e0e0d */
[----:B------:R2:W-:Y:S04]  /*0f50*/  STG.E.64 desc[UR10][R22.64], R20 ;  /* 0x0000001416007986 */ /* 0x0005e8000c101b0a */
[----:B------:R-:W3:Y:S04]  /*0f60*/  LDG.E.64 R16, desc[UR10][R6.64] ;  /* 0x0000000a06107981 */ /* 0x000ee8000c1e1b00 */
[----:B------:R-:W3:Y:S01]  /*0f70*/  LDG.E.64 R18, desc[UR10][R10.64] ;  /* 0x0000000a0a127981 */ /* 0x000ee2000c1e1b00 */
[----:B------:R-:W-:-:S04]  /*0f80*/  IADD3 R12, P1, PT, R8, UR14, RZ ;  /* 0x0000000e080c7c10 */ /* 0x000fc8000ff3e0ff */
[----:B------:R-:W-:Y:S02]  /*0f90*/  IADD3.X R13, PT, PT, R0, UR15, RZ, P1, !PT ;  /* 0x0000000f000d7c10 */ /* 0x000fe40008ffe4ff */
[----:B---3--:R-:W-:-:S05]  /*0fa0*/  IADD3 R24, P0, PT, R16, R18, RZ ;  /* 0x0000001210187210 */ /* 0x008fca0007f1e0ff */
[----:B------:R-:W-:-:S05]  /*0fb0*/  IMAD.X R25, R17, 0x1, R19, P0 ;  /* 0x0000000111197824 */ /* 0x000fca00000e0613 */
[----:B------:R-:W-:Y:S04]  /*0fc0*/  STG.E.64 desc[UR10][R12.64], R24 ;  /* 0x000000180c007986 */ /* 0x000fe8000c101b0a */
[----:B------:R-:W3:Y:S04]  /*0fd0*/  LDG.E.64 R16, desc[UR10][R10.64] ;  /* 0x0000000a0a107981 */ /* 0x000ee8000c1e1b00 */
[----:B------:R-:W3:Y:S01]  /*0fe0*/  LDG.E.64 R18, desc[UR10][R6.64] ;  /* 0x0000000a06127981 */ /* 0x000ee2000c1e1b00 */
[----:B------:R-:W-:-:S04]  /*0ff0*/  IADD3 R8, P1, PT, R8, UR20, RZ ;  /* 0x0000001408087c10 */ /* 0x000fc8000ff3e0ff */
[----:B------:R-:W-:Y:S02]  /*1000*/  IADD3.X R9, PT, PT, R0, UR21, RZ, P1, !PT ;  /* 0x0000001500097c10 */ /* 0x000fe40008ffe4ff */
[----:B---3--:R-:W-:-:S05]  /*1010*/  IADD3 R16, P0, PT, R16, -R18, RZ ;  /* 0x8000001210107210 */ /* 0x008fca0007f1e0ff */
[----:B------:R-:W-:-:S05]  /*1020*/  IMAD.X R17, R17, 0x1, ~R19, P0 ;  /* 0x0000000111117824 */ /* 0x000fca00000e0e13 */
[----:B------:R3:W-:Y:S04]  /*1030*/  STG.E.64 desc[UR10][R8.64], R16 ;  /* 0x0000001008007986 */ /* 0x0007e8000c101b0a */
[----:B--2---:R-:W2:Y:S01]  /*1040*/  LDG.E.64 R20, desc[UR10][R12.64] ;  /* 0x0000000a0c147981 */ /* 0x004ea2000c1e1b00 */
[----:B------:R-:W-:Y:S01]  /*1050*/  IADD3 R0, P0, PT, R4, UR6, RZ ;  /* 0x0000000604007c10 */ /* 0x000fe2000ff1e0ff */
[----:B------:R-:W-:Y:S02]  /*1060*/  IMAD.U32 R11, RZ, RZ, UR7 ;  /* 0x00000007ff0b7e24 */ /* 0x000fe4000f8e00ff */
[----:B------:R-:W-:Y:S02]  /*1070*/  IMAD.MOV.U32 R18, RZ, RZ, R2 ;  /* 0x000000ffff127224 */ /* 0x000fe400078e0002 */
[----:B------:R-:W-:-:S02]  /*1080*/  IMAD.MOV.U32 R19, RZ, RZ, R3 ;  /* 0x000000ffff137224 */ /* 0x000fc400078e0003 */
[----:B------:R-:W-:Y:S02]  /*1090*/  IMAD.X R7, RZ, RZ, R15, P0 ;  /* 0x000000ffff077224 */ /* 0x000fe400000e060f */
[----:B------:R-:W-:Y:S02]  /*10a0*/  IMAD.U32 R23, RZ, RZ, UR7 ;  /* 0x00000007ff177e24 */ /* 0x000fe4000f8e00ff */
[----:B------:R-:W-:-:S04]  /*10b0*/  IMAD.WIDE.U32 R18, R11, UR8, R18 ;  /* 0x000000080b127c25 */ /* 0x000fc8000f8e0012 */
[C---:B---3--:R-:W-:Y:S01]  /*10c0*/  IMAD.SHL.U32 R8, R0.reuse, 0x8, RZ ;  /* 0x0000000800087824 */ /* 0x048fe200078e00ff */
[----:B------:R-:W-:Y:S01]  /*10d0*/  SHF.L.U64.HI R0, R0, 0x3, R7 ;  /* 0x0000000300007819 */ /* 0x000fe20000010207 */
[----:B------:R-:W-:Y:S01]  /*10e0*/  IMAD R7, R23, UR9, R19 ;  /* 0x0000000917077c24 */ /* 0x000fe2000f8e0213 */
[----:B------:R-:W-:Y:S02]  /*10f0*/  LEA R22, P1, R18, UR22, 0x3 ;  /* 0x0000001612167c11 */ /* 0x000fe4000f8218ff */
[C---:B-1----:R-:W-:Y:S02]  /*1100*/  IADD3 R6, P2, PT, R8.reuse, UR16, RZ ;  /* 0x0000001008067c10 */ /* 0x042fe4000ff5e0ff */
[----:B0-----:R-:W-:Y:S02]  /*1110*/  IADD3 R10, P3, PT, R8, UR13, RZ ;  /* 0x0000000d080a7c10 */ /* 0x001fe4000ff7e0ff */
[----:B------:R-:W-:Y:S02]  /*1120*/  LEA.HI.X R23, R18, UR23, R7, 0x3, P1 ;  /* 0x0000001712177c11 */ /* 0x000fe400088f1c07 */
[----:B------:R-:W-:-:S02]  /*1130*/  IADD3.X R7, PT, PT, R0, UR17, RZ, P2, !PT ;  /* 0x0000001100077c10 */ /* 0x000fc400097fe4ff */
[----:B------:R-:W-:Y:S02]  /*1140*/  IADD3.X R11, PT, PT, R0, UR19, RZ, P3, !PT ;  /* 0x00000013000b7c10 */ /* 0x000fe40009ffe4ff */
[----:B--2---:R-:W-:-:S05]  /*1150*/  IADD3 R20, P0, PT, R20, -R16, RZ ;  /* 0x8000001014147210 */ /* 0x004fca0007f1e0ff */
        /* <DEDUP_REMOVED lines=8> */
[----:B------:R-:W-:Y:S04]  /*11e0*/  STG.E.64 desc[UR10][R12.64], R24 ;  /* 0x000000180c007986 */ /* 0x000fe8000c101b0a */
        /* <DEDUP_REMOVED lines=8> */
[----:B0-----:R-:W2:Y:S01]  /*1270*/  LDG.E.64 R20, desc[UR10][R12.64] ;  /* 0x0000000a0c147981 */ /* 0x001ea2000c1e1b00 */
[----:B------:R-:W-:Y:S01]  /*1280*/  IADD3 R0, P0, PT, R4, UR5, RZ ;  /* 0x0000000504007c10 */ /* 0x000fe2000ff1e0ff */
[----:B------:R-:W-:Y:S02]  /*1290*/  IMAD.U32 R19, RZ, RZ, UR6 ;  /* 0x00000006ff137e24 */ /* 0x000fe4000f8e00ff */
[----:B------:R-:W-:Y:S02]  /*12a0*/  IMAD.U32 R11, RZ, RZ, UR6 ;  /* 0x00000006ff0b7e24 */ /* 0x000fe4000f8e00ff */
[----:B------:R-:W-:-:S02]  /*12b0*/  IMAD.X R7, RZ, RZ, R15, P0 ;  /* 0x000000ffff077224 */ /* 0x000fc400000e060f */
[----:B------:R-:W-:-:S04]  /*12c0*/  IMAD.WIDE.U32 R18, R19, UR8, R2 ;  /* 0x0000000813127c25 */ /* 0x000fc8000f8e0002 */
[C---:B------:R-:W-:Y:S01]  /*12d0*/  IMAD.SHL.U32 R10, R0.reuse, 0x8, RZ ;  /* 0x00000008000a7824 */ /* 0x040fe200078e00ff */
[----:B------:R-:W-:Y:S01]  /*12e0*/  SHF.L.U64.HI R0, R0, 0x3, R7 ;  /* 0x0000000300007819 */ /* 0x000fe20000010207 */
[----:B------:R-:W-:Y:S01]  /*12f0*/  IMAD R7, R11, UR9, R19 ;  /* 0x000000090b077c24 */ /* 0x000fe2000f8e0213 */
[----:B------:R-:W-:Y:S02]  /*1300*/  LEA R22, P1, R18, UR22, 0x3 ;  /* 0x0000001612167c11 */ /* 0x000fe4000f8218ff */
[C---:B------:R-:W-:Y:S02]  /*1310*/  IADD3 R6, P2, PT, R10.reuse, UR16, RZ ;  /* 0x000000100a067c10 */ /* 0x040fe4000ff5e0ff */
[----:B-1----:R-:W-:Y:S02]  /*1320*/  IADD3 R8, P3, PT, R10, UR13, RZ ;  /* 0x0000000d0a087c10 */ /* 0x002fe4000ff7e0ff */
        /* <DEDUP_REMOVED lines=21> */
[----:B------:R-:W-:Y:S01]  /*1480*/  IMAD.U32 R19, RZ, RZ, UR5 ;  /* 0x00000005ff137e24 */ /* 0x000fe2000f8e00ff */
[----:B------:R-:W-:Y:S01]  /*1490*/  UIADD3 UR4, UPT, UPT, UR4, 0x4, URZ ;  /* 0x0000000404047890 */ /* 0x000fe2000fffe0ff */
[----:B0-----:R-:W-:Y:S01]  /*14a0*/  IMAD.U32 R21, RZ, RZ, UR5 ;  /* 0x00000005ff157e24 */ /* 0x001fe2000f8e00ff */
[----:B------:R-:W-:Y:S01]  /*14b0*/  UMOV UR5, URZ ;  /* 0x000000ff00057c82 */ /* 0x000fe20008000000 */
[----:B------:R-:W-:-:S04]  /*14c0*/  IMAD.WIDE.U32 R18, R19, UR8, R2 ;  /* 0x0000000813127c25 */ /* 0x000fc8000f8e0002 */
[----:B------:R-:W-:Y:S01]  /*14d0*/  IMAD R9, R21, UR9, R19 ;  /* 0x0000000915097c24 */ /* 0x000fe2000f8e0213 */
[----:B------:R-:W-:-:S04]  /*14e0*/  LEA R8, P1, R18, UR22, 0x3 ;  /* 0x0000001612087c11 */ /* 0x000fc8000f8218ff */
[----:B------:R-:W-:Y:S02]  /*14f0*/  LEA.HI.X R9, R18, UR23, R9, 0x3, P1 ;  /* 0x0000001712097c11 */ /* 0x000fe400088f1c09 */
[----:B---3--:R-:W-:-:S05]  /*1500*/  IADD3 R6, P0, PT, R10, -R16, RZ ;  /* 0x800000100a067210 */ /* 0x008fca0007f1e0ff */
[----:B------:R-:W-:-:S05]  /*1510*/  IMAD.X R7, R11, 0x1, ~R17, P0 ;  /* 0x000000010b077824 */ /* 0x000fca00000e0e11 */
[----:B------:R2:W-:Y:S03]  /*1520*/  STG.E.64 desc[UR10][R8.64], R6 ;  /* 0x0000000608007986 */ /* 0x0005e6000c101b0a */
.L_x_11:
[----:B------:R-:W-:-:S06]  /*1530*/  ULOP3.LUT UR6, UR12, 0x3, URZ, 0xc0, !UPT ;  /* 0x000000030c067892 */ /* 0x000fcc000f8ec0ff */
[----:B------:R-:W-:-:S04]  /*1540*/  ISETP.NE.U32.AND P0, PT, RZ, UR6, PT ;  /* 0x00000006ff007c0c */ /* 0x000fc8000bf05070 */
[----:B------:R-:W-:-:S13]  /*1550*/  ISETP.NE.AND.EX P0, PT, RZ, RZ, PT, P0 ;  /* 0x000000ffff00720c */ /* 0x000fda0003f05300 */
[----:B------:R-:W-:Y:S05]  /*1560*/  @!P0 EXIT ;  /* 0x000000000000894d */ /* 0x000fea0003800000 */
[----:B------:R-:W-:-:S04]  /*1570*/  UISETP.NE.U32.AND UP0, UPT, UR6, 0x1, UPT ;  /* 0x000000010600788c */ /* 0x000fc8000bf05070 */
[----:B------:R-:W-:-:S09]  /*1580*/  UISETP.NE.AND.EX UP0, UPT, URZ, URZ, UPT, UP0 ;  /* 0x000000ffff00728c */ /* 0x000fd2000bf05300 */
[----:B------:R-:W-:Y:S05]  /*1590*/  BRA.U !UP0, `(.L_x_12) ;  /* 0x0000000508207547 */ /* 0x000fea000b800000 */
[----:B------:R-:W0:Y:S01]  /*15a0*/  LDCU.128 UR16, c[0x0][0x380] ;  /* 0x00007000ff1077ac */ /* 0x000e220008000c00 */
[----:B------:R-:W-:Y:S01]  /*15b0*/  IADD3 R0, P0, PT, R4, UR4, RZ ;  /* 0x0000000404007c10 */ /* 0x000fe2000ff1e0ff */
[----:B------:R-:W3:Y:S03]  /*15c0*/  LDCU.64 UR6, c[0x0][0x3a8] ;  /* 0x00007500ff0677ac */ /* 0x000ee60008000a00 */
[----:B--2---:R-:W-:Y:S01]  /*15d0*/  IADD3.X R7, PT, PT, R15, UR5, RZ, P0, !PT ;  /* 0x000000050f077c10 */ /* 0x004fe200087fe4ff */
[C---:B------:R-:W-:Y:S01]  /*15e0*/  IMAD.SHL.U32 R24, R0.reuse, 0x8, RZ ;  /* 0x0000000800187824 */ /* 0x040fe200078e00ff */
[----:B------:R-:W2:Y:S02]  /*15f0*/  LDCU.64 UR14, c[0x0][0x3b0] ;  /* 0x00007600ff0e77ac */ /* 0x000ea40008000a00 */
[----:B------:R-:W-:Y:S01]  /*1600*/  SHF.L.U64.HI R0, R0, 0x3, R7 ;  /* 0x0000000300007819 */ /* 0x000fe20000010207 */
[----:B------:R-:W4:Y:S01]  /*1610*/  LDCU.64 UR20, c[0x0][0x390] ;  /* 0x00007200ff1477ac */ /* 0x000f220008000a00 */
[----:B0-----:R-:W-:-:S02]  /*1620*/  IADD3 R20, P0, PT, R24, UR16, RZ ;  /* 0x0000001018147c10 */ /* 0x001fc4000ff1e0ff */
[----:B------:R-:W-:Y:S02]  /*1630*/  IADD3 R22, P1, PT, R24, UR18, RZ ;  /* 0x0000001218167c10 */ /* 0x000fe4000ff3e0ff */
[C---:B------:R-:W-:Y:S02]  /*1640*/  IADD3.X R21, PT, PT, R0.reuse, UR17, RZ, P0, !PT ;  /* 0x0000001100157c10 */ /* 0x040fe400087fe4ff */
[----:B------:R-:W-:-:S03]  /*1650*/  IADD3.X R23, PT, PT, R0, UR19, RZ, P1, !PT ;  /* 0x0000001300177c10 */ /* 0x000fc60008ffe4ff */
[----:B------:R-:W5:Y:S04]  /*1660*/  LDG.E.64 R8, desc[UR10][R20.64] ;  /* 0x0000000a14087981 */ /* 0x000f68000c1e1b00 */
[----:B------:R-:W5:Y:S01]  /*1670*/  LDG.E.64 R10, desc[UR10][R22.64] ;  /* 0x0000000a160a7981 */ /* 0x000f62000c1e1b00 */
[----:B---3--:R-:W-:-:S04]  /*1680*/  IADD3 R6, P1, PT, R24, UR6, RZ ;  /* 0x0000000618067c10 */ /* 0x008fc8000ff3e0ff */
[----:B------:R-:W-:Y:S02]  /*1690*/  IADD3.X R7, PT, PT, R0, UR7, RZ, P1, !PT ;  /* 0x0000000700077c10 */ /* 0x000fe40008ffe4ff */
[----:B-----5:R-:W-:-:S05]  /*16a0*/  IADD3 R16, P0, PT, R8, R10, RZ ;  /* 0x0000000a08107210 */ /* 0x020fca0007f1e0ff */
        /* <DEDUP_REMOVED lines=9> */
[----:B-1----:R1:W2:Y:S01]  /*1740*/  LDG.E.64 R18, desc[UR10][R6.64] ;  /* 0x0000000a06127981 */ /* 0x0022a2000c1e1b00 */
[----:B------:R-:W-:Y:S02]  /*1750*/  UIADD3 UR13, UPT, UPT, UR4, 0x1, URZ ;  /* 0x00000001040d7890 */ /* 0x000fe4000fffe0ff */
[----:B0-----:R-:W-:Y:S01]  /*1760*/  IMAD.U32 R17, RZ, RZ, UR4 ;  /* 0x00000004ff117e24 */ /* 0x001fe2000f8e00ff */
[----:B------:R-:W-:-:S03]  /*1770*/  UIMAD UR5, UR5, UR8, URZ ;  /* 0x00000008050572a4 */ /* 0x000fc6000f8e02ff */
[----:B------:R-:W-:Y:S01]  /*1780*/  IMAD.WIDE.U32 R16, R17, UR8, R2 ;  /* 0x0000000811107c25 */ /* 0x000fe2000f8e0002 */
[----:B------:R-:W-:Y:S01]  /*1790*/  IADD3 R0, P0, PT, R4, UR13, RZ ;  /* 0x0000000d04007c10 */ /* 0x000fe2000ff1e0ff */
[----:B------:R-:W-:Y:S01]  /*17a0*/  UIMAD UR5, UR4, UR9, UR5 ;  /* 0x00000009040572a4 */ /* 0x000fe2000f8e0205 */
[----:B----4-:R-:W-:-:S03]  /*17b0*/  LEA R24, P1, R16, UR20, 0x3 ;  /* 0x0000001410187c11 */ /* 0x010fc6000f8218ff */
[----:B------:R-:W-:Y:S02]  /*17c0*/  IMAD.X R9, RZ, RZ, R15, P0 ;  /* 0x000000ffff097224 */ /* 0x000fe400000e060f */
[C---:B------:R-:W-:Y:S02]  /*17d0*/  IMAD.SHL.U32 R10, R0.reuse, 0x8, RZ ;  /* 0x00000008000a7824 */ /* 0x040fe400078e00ff */
[----:B-1----:R-:W-:Y:S01]  /*17e0*/  VIADD R7, R17, UR5 ;  /* 0x0000000511077c36 */ /* 0x002fe20008000000 */
[----:B------:R-:W-:Y:S02]  /*17f0*/  SHF.L.U64.HI R0, R0, 0x3, R9 ;  /* 0x0000000300007819 */ /* 0x000fe40000010209 */
[C---:B------:R-:W-:Y:S02]  /*1800*/  IADD3 R6, P2, PT, R10.reuse, UR16, RZ ;  /* 0x000000100a067c10 */ /* 0x040fe4000ff5e0ff */
[----:B------:R-:W-:Y:S02]  /*1810*/  IADD3 R8, P3, PT, R10, UR18, RZ ;  /* 0x000000120a087c10 */ /* 0x000fe4000ff7e0ff */
[----:B------:R-:W-:-:S02]  /*1820*/  LEA.HI.X R25, R16, UR21, R7, 0x3, P1 ;  /* 0x0000001510197c11 */ /* 0x000fc400088f1c07 */
[C---:B------:R-:W-:Y:S02]  /*1830*/  IADD3.X R7, PT, PT, R0.reuse, UR17, RZ, P2, !PT ;  /* 0x0000001100077c10 */ /* 0x040fe400097fe4ff */
        /* <DEDUP_REMOVED lines=27> */
[----:B--2---:R-:W-:-:S05]  /*19f0*/  IADD3 R6, P0, PT, R10, -R16, RZ ;  /* 0x800000100a067210 */ /* 0x004fca0007f1e0ff */
[----:B------:R-:W-:-:S05]  /*1a00*/  IMAD.X R7, R11, 0x1, ~R17, P0 ;  /* 0x000000010b077824 */ /* 0x000fca00000e0e11 */
[----:B------:R3:W-:Y:S03]  /*1a10*/  STG.E.64 desc[UR10][R8.64], R6 ;  /* 0x0000000608007986 */ /* 0x0007e6000c101b0a */
.L_x_12:
[----:B------:R-:W-:-:S04]  /*1a20*/  ULOP3.LUT UR6, UR12, 0x1, URZ, 0xc0, !UPT ;  /* 0x000000010c067892 */ /* 0x000fc8000f8ec0ff */
[----:B------:R-:W-:-:S04]  /*1a30*/  UISETP.NE.U32.AND UP0, UPT, UR6, 0x1, UPT ;  /* 0x000000010600788c */ /* 0x000fc8000bf05070 */
[----:B------:R-:W-:-:S06]  /*1a40*/  UISETP.NE.U32.AND.EX UP0, UPT, URZ, URZ, UPT, UP0 ;  /* 0x000000ffff00728c */ /* 0x000fcc000bf05100 */
[----:B------:R-:W-:-:S13]  /*1a50*/  PLOP3.LUT P0, PT, PT, PT, UP0, 0x80, 0x8 ;  /* 0x000000000008781c */ /* 0x000fda0003f0f008 */
[----:B------:R-:W-:Y:S05]  /*1a60*/  @P0 EXIT ;  /* 0x000000000000094d */ /* 0x000fea0003800000 */
[----:B------:R-:W0:Y:S01]  /*1a70*/  LDCU.128 UR12, c[0x0][0x380] ;  /* 0x00007000ff0c77ac */ /* 0x000e220008000c00 */
[----:B------:R-:W-:Y:S01]  /*1a80*/  IADD3 R0, P0, PT, R4, UR4, RZ ;  /* 0x0000000404007c10 */ /* 0x000fe2000ff1e0ff */
[----:B------:R-:W4:Y:S03]  /*1a90*/  LDCU.64 UR6, c[0x0][0x3a8] ;  /* 0x00007500ff0677ac */ /* 0x000f260008000a00 */
[----:B------:R-:W-:Y:S01]  /*1aa0*/  IADD3.X R15, PT, PT, R15, UR5, RZ, P0, !PT ;  /* 0x000000050f0f7c10 */ /* 0x000fe200087fe4ff */
[----:B--23--:R-:W-:-:S03]  /*1ab0*/  IMAD.SHL.U32 R16, R0, 0x8, RZ ;  /* 0x0000000800107824 */ /* 0x00cfc600078e00ff */
[----:B------:R-:W-:Y:S02]  /*1ac0*/  SHF.L.U64.HI R0, R0, 0x3, R15 ;  /* 0x0000000300007819 */ /* 0x000fe4000001020f */
[C---:B0-----:R-:W-:Y:S02]  /*1ad0*/  IADD3 R4, P0, PT, R16.reuse, UR12, RZ ;  /* 0x0000000c10047c10 */ /* 0x041fe4000ff1e0ff */
[----:B------:R-:W-:Y:S02]  /*1ae0*/  IADD3 R8, P1, PT, R16, UR14, RZ ;  /* 0x0000000e10087c10 */ /* 0x000fe4000ff3e0ff */
[C---:B------:R-:W-:Y:S02]  /*1af0*/  IADD3.X R5, PT, PT, R0.reuse, UR13, RZ, P0, !PT ;  /* 0x0000000d00057c10 */ /* 0x040fe400087fe4ff */
[----:B------:R-:W-:-:S03]  /*1b00*/  IADD3.X R9, PT, PT, R0, UR15, RZ, P1, !PT ;  /* 0x0000000f00097c10 */ /* 0x000fc60008ffe4ff */
[----:B------:R-:W2:Y:S04]  /*1b10*/  LDG.E.64 R6, desc[UR10][R4.64] ;  /* 0x0000000a04067981 */ /* 0x000ea8000c1e1b00 */
[----:B------:R-:W2:Y:S01]  /*1b20*/  LDG.E.64 R10, desc[UR10][R8.64] ;  /* 0x0000000a080a7981 */ /* 0x000ea2000c1e1b00 */
[----:B----4-:R-:W-:-:S04]  /*1b30*/  IADD3 R12, P1, PT, R16, UR6, RZ ;  /* 0x00000006100c7c10 */ /* 0x010fc8000ff3e0ff */
        /* <DEDUP_REMOVED lines=14> */
[----:B------:R-:W-:Y:S01]  /*1c20*/  UIMAD UR5, UR5, UR8, URZ ;  /* 0x00000008050572a4 */ /* 0x000fe2000f8e02ff */
[----:B------:R-:W-:-:S03]  /*1c30*/  IMAD.U32 R9, RZ, RZ, UR4 ;  /* 0x00000004ff097e24 */ /* 0x000fc6000f8e00ff */
[----:B------:R-:W-:Y:S01]  /*1c40*/  UIMAD UR5, UR4, UR9, UR5 ;  /* 0x00000009040572a4 */ /* 0x000fe2000f8e0205 */
[----:B------:R-:W-:-:S05]  /*1c50*/  IMAD.WIDE.U32 R2, R9, UR8, R2 ;  /* 0x0000000809027c25 */ /* 0x000fca000f8e0002 */
[----:B------:R-:W-:Y:S01]  /*1c60*/  VIADD R3, R3, UR5 ;  /* 0x0000000503037c36 */ /* 0x000fe20008000000 */
[----:B0-----:R-:W-:-:S04]  /*1c70*/  LEA R8, P1, R2, UR6, 0x3 ;  /* 0x0000000602087c11 */ /* 0x001fc8000f8218ff */
[----:B------:R-:W-:Y:S02]  /*1c80*/  LEA.HI.X R9, R2, UR7, R3, 0x3, P1 ;  /* 0x0000000702097c11 */ /* 0x000fe400088f1c03 */
[----:B--2---:R-:W-:-:S05]  /*1c90*/  IADD3 R4, P0, PT, R6, -R10, RZ ;  /* 0x8000000a06047210 */ /* 0x004fca0007f1e0ff */
[----:B------:R-:W-:-:S05]  /*1ca0*/  IMAD.X R5, R7, 0x1, ~R11, P0 ;  /* 0x0000000107057824 */ /* 0x000fca00000e0e0b */
[----:B------:R-:W-:Y:S01]  /*1cb0*/  STG.E.64 desc[UR10][R8.64], R4 ;  /* 0x0000000408007986 */ /* 0x000fe2000c101b0a */
[----:B------:R-:W-:Y:S05]  /*1cc0*/  EXIT ;  /* 0x000000000000794d */ /* 0x000fea0003800000 */
.L_x_13:
        /* <DEDUP_REMOVED lines=11> */
.L_x_17:


//--------------------- .nv.shared.reserved.0     --------------------------
	.section	.nv.shared.reserved.0,"aw",@nobits
	.weak		__nv_reservedSMEM_offset_0_alias
	.size		__nv_reservedSMEM_offset_0_alias, 0, 64
	.other		__nv_reservedSMEM_offset_0_alias,@"STO_CUDA_RESERVED_SHARED STV_DEFAULT"
__nv_reservedSMEM_offset_0_alias:
	.zero		0
	.zero		64


//--------------------- .nv.constant0._Z18per_element_kernelPlS_S_llS_S_ --------------------------
	.section	.nv.constant0._Z18per_element_kernelPlS_S_llS_S_,"a",@progbits
	.sectionflags	@""
	.align	4
.nv.constant0._Z18per_element_kernelPlS_S_llS_S_:
	.zero		952


//--------------------- .nv.constant0._Z21per_column_row_kernelPlS_S_llS_S_ --------------------------
	.section	.nv.constant0._Z21per_column_row_kernelPlS_S_llS_S_,"a",@progbits
	.sectionflags	@""
	.align	4
.nv.constant0._Z21per_column_row_kernelPlS_S_llS_S_:
	.zero		952


//--------------------- .nv.constant0._Z21per_row_column_kernelPlS_S_llS_S_ --------------------------
	.section	.nv.constant0._Z21per_row_column_kernelPlS_S_llS_S_,"a",@progbits
	.sectionflags	@""
	.align	4
.nv.constant0._Z21per_row_column_kernelPlS_S_llS_S_:
	.zero		952


//--------------------- SYMBOLS --------------------------

	.type		.nv.reservedSmem.offset0,@object
	.size		.nv.reservedSmem.offset0,0x4
